//
// Generated by NVIDIA NVVM Compiler
//
// Compiler Build ID: CL-36424714
// Cuda compilation tools, release 13.0, V13.0.88
// Based on NVVM 20.0.0
//

.version 9.0
.target sm_100
.address_size 64

	// .globl	_Z14softmax_onlinePKfPfii

.visible .entry _Z14softmax_onlinePKfPfii(
	.param .u64 .ptr .align 1 _Z14softmax_onlinePKfPfii_param_0,
	.param .u64 .ptr .align 1 _Z14softmax_onlinePKfPfii_param_1,
	.param .u32 _Z14softmax_onlinePKfPfii_param_2,
	.param .u32 _Z14softmax_onlinePKfPfii_param_3
)
{
	.reg .pred 	%p<21>;
	.reg .b32 	%r<83>;
	.reg .b32 	%f<326>;
	.reg .b64 	%rd<20>;

	ld.param.u64 	%rd8, [_Z14softmax_onlinePKfPfii_param_0];
	ld.param.u64 	%rd9, [_Z14softmax_onlinePKfPfii_param_1];
	ld.param.u32 	%r25, [_Z14softmax_onlinePKfPfii_param_2];
	ld.param.u32 	%r24, [_Z14softmax_onlinePKfPfii_param_3];
	cvta.to.global.u64 	%rd1, %rd9;
	cvta.to.global.u64 	%rd2, %rd8;
	mov.u32 	%r26, %ctaid.x;
	mov.u32 	%r27, %ntid.x;
	mov.u32 	%r28, %tid.x;
	mad.lo.s32 	%r1, %r26, %r27, %r28;
	setp.ge.s32 	%p1, %r1, %r25;
	@%p1 bra 	$L__BB0_31;
	mul.lo.s32 	%r2, %r24, %r1;
	add.s32 	%r3, %r2, %r24;
	setp.lt.s32 	%p2, %r24, 1;
	mov.f32 	%f319, 0fFF800000;
	mov.f32 	%f318, 0f00000000;
	@%p2 bra 	$L__BB0_24;
	add.s32 	%r29, %r2, 1;
	max.s32 	%r30, %r3, %r29;
	sub.s32 	%r4, %r30, %r2;
	and.b32  	%r5, %r4, 3;
	sub.s32 	%r31, %r2, %r30;
	setp.gt.u32 	%p3, %r31, -4;
	mov.f32 	%f318, 0f00000000;
	mov.f32 	%f319, 0fFF800000;
	mov.u32 	%r81, %r2;
	@%p3 bra 	$L__BB0_13;
	add.s64 	%rd3, %rd2, 8;
	and.b32  	%r32, %r4, -4;
	neg.s32 	%r80, %r32;
	mov.f32 	%f318, 0f00000000;
	mov.f32 	%f319, 0fFF800000;
	mov.u32 	%r81, %r2;
$L__BB0_4:
	.pragma "nounroll";
	mul.wide.s32 	%rd10, %r81, 4;
	add.s64 	%rd7, %rd3, %rd10;
	ld.global.f32 	%f28, [%rd7+-8];
	setp.leu.f32 	%p4, %f28, %f319;
	@%p4 bra 	$L__BB0_6;
	sub.f32 	%f55, %f319, %f28;
	fma.rn.f32 	%f56, %f55, 0f3BBB989D, 0f3F000000;
	cvt.sat.f32.f32 	%f57, %f56;
	mov.f32 	%f58, 0f4B400001;
	mov.f32 	%f59, 0f437C0000;
	fma.rm.f32 	%f60, %f57, %f59, %f58;
	add.f32 	%f61, %f60, 0fCB40007F;
	neg.f32 	%f62, %f61;
	fma.rn.f32 	%f63, %f55, 0f3FB8AA3B, %f62;
	fma.rn.f32 	%f64, %f55, 0f32A57060, %f63;
	mov.b32 	%r33, %f60;
	shl.b32 	%r34, %r33, 23;
	mov.b32 	%f65, %r34;
	ex2.approx.ftz.f32 	%f66, %f64;
	mul.f32 	%f67, %f66, %f65;
	mul.f32 	%f318, %f318, %f67;
	mov.f32 	%f319, %f28;
$L__BB0_6:
	sub.f32 	%f68, %f28, %f319;
	fma.rn.f32 	%f69, %f68, 0f3BBB989D, 0f3F000000;
	cvt.sat.f32.f32 	%f70, %f69;
	mov.f32 	%f71, 0f4B400001;
	mov.f32 	%f72, 0f437C0000;
	fma.rm.f32 	%f73, %f70, %f72, %f71;
	add.f32 	%f74, %f73, 0fCB40007F;
	neg.f32 	%f75, %f74;
	fma.rn.f32 	%f76, %f68, 0f3FB8AA3B, %f75;
	fma.rn.f32 	%f77, %f68, 0f32A57060, %f76;
	mov.b32 	%r35, %f73;
	shl.b32 	%r36, %r35, 23;
	mov.b32 	%f78, %r36;
	ex2.approx.ftz.f32 	%f79, %f77;
	fma.rn.f32 	%f320, %f79, %f78, %f318;
	ld.global.f32 	%f33, [%rd7+-4];
	setp.leu.f32 	%p5, %f33, %f319;
	@%p5 bra 	$L__BB0_8;
	sub.f32 	%f80, %f319, %f33;
	fma.rn.f32 	%f81, %f80, 0f3BBB989D, 0f3F000000;
	cvt.sat.f32.f32 	%f82, %f81;
	mov.f32 	%f83, 0f4B400001;
	mov.f32 	%f84, 0f437C0000;
	fma.rm.f32 	%f85, %f82, %f84, %f83;
	add.f32 	%f86, %f85, 0fCB40007F;
	neg.f32 	%f87, %f86;
	fma.rn.f32 	%f88, %f80, 0f3FB8AA3B, %f87;
	fma.rn.f32 	%f89, %f80, 0f32A57060, %f88;
	mov.b32 	%r37, %f85;
	shl.b32 	%r38, %r37, 23;
	mov.b32 	%f90, %r38;
	ex2.approx.ftz.f32 	%f91, %f89;
	mul.f32 	%f92, %f91, %f90;
	mul.f32 	%f320, %f320, %f92;
	mov.f32 	%f319, %f33;
$L__BB0_8:
	sub.f32 	%f93, %f33, %f319;
	fma.rn.f32 	%f94, %f93, 0f3BBB989D, 0f3F000000;
	cvt.sat.f32.f32 	%f95, %f94;
	mov.f32 	%f96, 0f4B400001;
	mov.f32 	%f97, 0f437C0000;
	fma.rm.f32 	%f98, %f95, %f97, %f96;
	add.f32 	%f99, %f98, 0fCB40007F;
	neg.f32 	%f100, %f99;
	fma.rn.f32 	%f101, %f93, 0f3FB8AA3B, %f100;
	fma.rn.f32 	%f102, %f93, 0f32A57060, %f101;
	mov.b32 	%r39, %f98;
	shl.b32 	%r40, %r39, 23;
	mov.b32 	%f103, %r40;
	ex2.approx.ftz.f32 	%f104, %f102;
	fma.rn.f32 	%f322, %f104, %f103, %f320;
	ld.global.f32 	%f38, [%rd7];
	setp.leu.f32 	%p6, %f38, %f319;
	@%p6 bra 	$L__BB0_10;
	sub.f32 	%f105, %f319, %f38;
	fma.rn.f32 	%f106, %f105, 0f3BBB989D, 0f3F000000;
	cvt.sat.f32.f32 	%f107, %f106;
	mov.f32 	%f108, 0f4B400001;
	mov.f32 	%f109, 0f437C0000;
	fma.rm.f32 	%f110, %f107, %f109, %f108;
	add.f32 	%f111, %f110, 0fCB40007F;
	neg.f32 	%f112, %f111;
	fma.rn.f32 	%f113, %f105, 0f3FB8AA3B, %f112;
	fma.rn.f32 	%f114, %f105, 0f32A57060, %f113;
	mov.b32 	%r41, %f110;
	shl.b32 	%r42, %r41, 23;
	mov.b32 	%f115, %r42;
	ex2.approx.ftz.f32 	%f116, %f114;
	mul.f32 	%f117, %f116, %f115;
	mul.f32 	%f322, %f322, %f117;
	mov.f32 	%f319, %f38;
$L__BB0_10:
	sub.f32 	%f118, %f38, %f319;
	fma.rn.f32 	%f119, %f118, 0f3BBB989D, 0f3F000000;
	cvt.sat.f32.f32 	%f120, %f119;
	mov.f32 	%f121, 0f4B400001;
	mov.f32 	%f122, 0f437C0000;
	fma.rm.f32 	%f123, %f120, %f122, %f121;
	add.f32 	%f124, %f123, 0fCB40007F;
	neg.f32 	%f125, %f124;
	fma.rn.f32 	%f126, %f118, 0f3FB8AA3B, %f125;
	fma.rn.f32 	%f127, %f118, 0f32A57060, %f126;
	mov.b32 	%r43, %f123;
	shl.b32 	%r44, %r43, 23;
	mov.b32 	%f128, %r44;
	ex2.approx.ftz.f32 	%f129, %f127;
	fma.rn.f32 	%f324, %f129, %f128, %f322;
	ld.global.f32 	%f43, [%rd7+4];
	setp.leu.f32 	%p7, %f43, %f319;
	@%p7 bra 	$L__BB0_12;
	sub.f32 	%f130, %f319, %f43;
	fma.rn.f32 	%f131, %f130, 0f3BBB989D, 0f3F000000;
	cvt.sat.f32.f32 	%f132, %f131;
	mov.f32 	%f133, 0f4B400001;
	mov.f32 	%f134, 0f437C0000;
	fma.rm.f32 	%f135, %f132, %f134, %f133;
	add.f32 	%f136, %f135, 0fCB40007F;
	neg.f32 	%f137, %f136;
	fma.rn.f32 	%f138, %f130, 0f3FB8AA3B, %f137;
	fma.rn.f32 	%f139, %f130, 0f32A57060, %f138;
	mov.b32 	%r45, %f135;
	shl.b32 	%r46, %r45, 23;
	mov.b32 	%f140, %r46;
	ex2.approx.ftz.f32 	%f141, %f139;
	mul.f32 	%f142, %f141, %f140;
	mul.f32 	%f324, %f324, %f142;
	mov.f32 	%f319, %f43;
$L__BB0_12:
	sub.f32 	%f143, %f43, %f319;
	fma.rn.f32 	%f144, %f143, 0f3BBB989D, 0f3F000000;
	cvt.sat.f32.f32 	%f145, %f144;
	mov.f32 	%f146, 0f4B400001;
	mov.f32 	%f147, 0f437C0000;
	fma.rm.f32 	%f148, %f145, %f147, %f146;
	add.f32 	%f149, %f148, 0fCB40007F;
	neg.f32 	%f150, %f149;
	fma.rn.f32 	%f151, %f143, 0f3FB8AA3B, %f150;
	fma.rn.f32 	%f152, %f143, 0f32A57060, %f151;
	mov.b32 	%r47, %f148;
	shl.b32 	%r48, %r47, 23;
	mov.b32 	%f153, %r48;
	ex2.approx.ftz.f32 	%f154, %f152;
	fma.rn.f32 	%f318, %f154, %f153, %f324;
	add.s32 	%r81, %r81, 4;
	add.s32 	%r80, %r80, 4;
	setp.eq.s32 	%p8, %r80, 0;
	@%p8 bra 	$L__BB0_13;
	bra.uni 	$L__BB0_4;
$L__BB0_13:
	setp.eq.s32 	%p9, %r5, 0;
	@%p9 bra 	$L__BB0_24;
	setp.eq.s32 	%p10, %r5, 1;
	@%p10 bra 	$L__BB0_20;
	mul.wide.s32 	%rd11, %r81, 4;
	add.s64 	%rd4, %rd2, %rd11;
	ld.global.f32 	%f5, [%rd4];
	setp.leu.f32 	%p11, %f5, %f319;
	@%p11 bra 	$L__BB0_17;
	sub.f32 	%f156, %f319, %f5;
	fma.rn.f32 	%f157, %f156, 0f3BBB989D, 0f3F000000;
	cvt.sat.f32.f32 	%f158, %f157;
	mov.f32 	%f159, 0f4B400001;
	mov.f32 	%f160, 0f437C0000;
	fma.rm.f32 	%f161, %f158, %f160, %f159;
	add.f32 	%f162, %f161, 0fCB40007F;
	neg.f32 	%f163, %f162;
	fma.rn.f32 	%f164, %f156, 0f3FB8AA3B, %f163;
	fma.rn.f32 	%f165, %f156, 0f32A57060, %f164;
	mov.b32 	%r49, %f161;
	shl.b32 	%r50, %r49, 23;
	mov.b32 	%f166, %r50;
	ex2.approx.ftz.f32 	%f167, %f165;
	mul.f32 	%f168, %f167, %f166;
	mul.f32 	%f318, %f318, %f168;
	mov.f32 	%f319, %f5;
$L__BB0_17:
	sub.f32 	%f169, %f5, %f319;
	fma.rn.f32 	%f170, %f169, 0f3BBB989D, 0f3F000000;
	cvt.sat.f32.f32 	%f171, %f170;
	mov.f32 	%f172, 0f4B400001;
	mov.f32 	%f173, 0f437C0000;
	fma.rm.f32 	%f174, %f171, %f173, %f172;
	add.f32 	%f175, %f174, 0fCB40007F;
	neg.f32 	%f176, %f175;
	fma.rn.f32 	%f177, %f169, 0f3FB8AA3B, %f176;
	fma.rn.f32 	%f178, %f169, 0f32A57060, %f177;
	mov.b32 	%r51, %f174;
	shl.b32 	%r52, %r51, 23;
	mov.b32 	%f179, %r52;
	ex2.approx.ftz.f32 	%f180, %f178;
	fma.rn.f32 	%f306, %f180, %f179, %f318;
	ld.global.f32 	%f10, [%rd4+4];
	setp.leu.f32 	%p12, %f10, %f319;
	@%p12 bra 	$L__BB0_19;
	sub.f32 	%f181, %f319, %f10;
	fma.rn.f32 	%f182, %f181, 0f3BBB989D, 0f3F000000;
	cvt.sat.f32.f32 	%f183, %f182;
	mov.f32 	%f184, 0f4B400001;
	mov.f32 	%f185, 0f437C0000;
	fma.rm.f32 	%f186, %f183, %f185, %f184;
	add.f32 	%f187, %f186, 0fCB40007F;
	neg.f32 	%f188, %f187;
	fma.rn.f32 	%f189, %f181, 0f3FB8AA3B, %f188;
	fma.rn.f32 	%f190, %f181, 0f32A57060, %f189;
	mov.b32 	%r53, %f186;
	shl.b32 	%r54, %r53, 23;
	mov.b32 	%f191, %r54;
	ex2.approx.ftz.f32 	%f192, %f190;
	mul.f32 	%f193, %f192, %f191;
	mul.f32 	%f306, %f306, %f193;
	mov.f32 	%f319, %f10;
$L__BB0_19:
	sub.f32 	%f194, %f10, %f319;
	fma.rn.f32 	%f195, %f194, 0f3BBB989D, 0f3F000000;
	cvt.sat.f32.f32 	%f196, %f195;
	mov.f32 	%f197, 0f4B400001;
	mov.f32 	%f198, 0f437C0000;
	fma.rm.f32 	%f199, %f196, %f198, %f197;
	add.f32 	%f200, %f199, 0fCB40007F;
	neg.f32 	%f201, %f200;
	fma.rn.f32 	%f202, %f194, 0f3FB8AA3B, %f201;
	fma.rn.f32 	%f203, %f194, 0f32A57060, %f202;
	mov.b32 	%r55, %f199;
	shl.b32 	%r56, %r55, 23;
	mov.b32 	%f204, %r56;
	ex2.approx.ftz.f32 	%f205, %f203;
	fma.rn.f32 	%f318, %f205, %f204, %f306;
	add.s32 	%r81, %r81, 2;
$L__BB0_20:
	and.b32  	%r57, %r4, 1;
	setp.eq.b32 	%p13, %r57, 1;
	not.pred 	%p14, %p13;
	@%p14 bra 	$L__BB0_24;
	mul.wide.s32 	%rd12, %r81, 4;
	add.s64 	%rd13, %rd2, %rd12;
	ld.global.f32 	%f19, [%rd13];
	setp.leu.f32 	%p15, %f19, %f319;
	@%p15 bra 	$L__BB0_23;
	sub.f32 	%f206, %f319, %f19;
	fma.rn.f32 	%f207, %f206, 0f3BBB989D, 0f3F000000;
	cvt.sat.f32.f32 	%f208, %f207;
	mov.f32 	%f209, 0f4B400001;
	mov.f32 	%f210, 0f437C0000;
	fma.rm.f32 	%f211, %f208, %f210, %f209;
	add.f32 	%f212, %f211, 0fCB40007F;
	neg.f32 	%f213, %f212;
	fma.rn.f32 	%f214, %f206, 0f3FB8AA3B, %f213;
	fma.rn.f32 	%f215, %f206, 0f32A57060, %f214;
	mov.b32 	%r58, %f211;
	shl.b32 	%r59, %r58, 23;
	mov.b32 	%f216, %r59;
	ex2.approx.ftz.f32 	%f217, %f215;
	mul.f32 	%f218, %f217, %f216;
	mul.f32 	%f318, %f318, %f218;
	mov.f32 	%f319, %f19;
$L__BB0_23:
	sub.f32 	%f219, %f19, %f319;
	fma.rn.f32 	%f220, %f219, 0f3BBB989D, 0f3F000000;
	cvt.sat.f32.f32 	%f221, %f220;
	mov.f32 	%f222, 0f4B400001;
	mov.f32 	%f223, 0f437C0000;
	fma.rm.f32 	%f224, %f221, %f223, %f222;
	add.f32 	%f225, %f224, 0fCB40007F;
	neg.f32 	%f226, %f225;
	fma.rn.f32 	%f227, %f219, 0f3FB8AA3B, %f226;
	fma.rn.f32 	%f228, %f219, 0f32A57060, %f227;
	mov.b32 	%r60, %f224;
	shl.b32 	%r61, %r60, 23;
	mov.b32 	%f229, %r61;
	ex2.approx.ftz.f32 	%f230, %f228;
	fma.rn.f32 	%f318, %f230, %f229, %f318;
$L__BB0_24:
	setp.lt.s32 	%p16, %r24, 1;
	@%p16 bra 	$L__BB0_31;
	add.s32 	%r62, %r2, 1;
	max.s32 	%r10, %r3, %r62;
	sub.s32 	%r63, %r10, %r2;
	and.b32  	%r11, %r63, 3;
	setp.eq.s32 	%p17, %r11, 0;
	mov.u32 	%r79, %r2;
	@%p17 bra 	$L__BB0_28;
	neg.s32 	%r77, %r11;
	mov.u32 	%r79, %r2;
$L__BB0_27:
	.pragma "nounroll";
	mul.wide.s32 	%rd14, %r79, 4;
	add.s64 	%rd15, %rd1, %rd14;
	add.s64 	%rd16, %rd2, %rd14;
	ld.global.f32 	%f231, [%rd16];
	sub.f32 	%f232, %f231, %f319;
	fma.rn.f32 	%f233, %f232, 0f3BBB989D, 0f3F000000;
	cvt.sat.f32.f32 	%f234, %f233;
	mov.f32 	%f235, 0f4B400001;
	mov.f32 	%f236, 0f437C0000;
	fma.rm.f32 	%f237, %f234, %f236, %f235;
	add.f32 	%f238, %f237, 0fCB40007F;
	neg.f32 	%f239, %f238;
	fma.rn.f32 	%f240, %f232, 0f3FB8AA3B, %f239;
	fma.rn.f32 	%f241, %f232, 0f32A57060, %f240;
	mov.b32 	%r64, %f237;
	shl.b32 	%r65, %r64, 23;
	mov.b32 	%f242, %r65;
	ex2.approx.ftz.f32 	%f243, %f241;
	mul.f32 	%f244, %f243, %f242;
	div.rn.f32 	%f245, %f244, %f318;
	st.global.f32 	[%rd15], %f245;
	add.s32 	%r79, %r79, 1;
	add.s32 	%r77, %r77, 1;
	setp.ne.s32 	%p18, %r77, 0;
	@%p18 bra 	$L__BB0_27;
$L__BB0_28:
	sub.s32 	%r66, %r2, %r10;
	setp.gt.u32 	%p19, %r66, -4;
	@%p19 bra 	$L__BB0_31;
	add.s64 	%rd5, %rd2, 8;
	add.s64 	%rd6, %rd1, 8;
$L__BB0_30:
	mul.wide.s32 	%rd17, %r79, 4;
	add.s64 	%rd18, %rd5, %rd17;
	add.s64 	%rd19, %rd6, %rd17;
	ld.global.f32 	%f246, [%rd18+-8];
	sub.f32 	%f247, %f246, %f319;
	fma.rn.f32 	%f248, %f247, 0f3BBB989D, 0f3F000000;
	cvt.sat.f32.f32 	%f249, %f248;
	mov.f32 	%f250, 0f4B400001;
	mov.f32 	%f251, 0f437C0000;
	fma.rm.f32 	%f252, %f249, %f251, %f250;
	add.f32 	%f253, %f252, 0fCB40007F;
	neg.f32 	%f254, %f253;
	fma.rn.f32 	%f255, %f247, 0f3FB8AA3B, %f254;
	fma.rn.f32 	%f256, %f247, 0f32A57060, %f255;
	mov.b32 	%r67, %f252;
	shl.b32 	%r68, %r67, 23;
	mov.b32 	%f257, %r68;
	ex2.approx.ftz.f32 	%f258, %f256;
	mul.f32 	%f259, %f258, %f257;
	div.rn.f32 	%f260, %f259, %f318;
	st.global.f32 	[%rd19+-8], %f260;
	ld.global.f32 	%f261, [%rd18+-4];
	sub.f32 	%f262, %f261, %f319;
	fma.rn.f32 	%f263, %f262, 0f3BBB989D, 0f3F000000;
	cvt.sat.f32.f32 	%f264, %f263;
	fma.rm.f32 	%f265, %f264, %f251, %f250;
	add.f32 	%f266, %f265, 0fCB40007F;
	neg.f32 	%f267, %f266;
	fma.rn.f32 	%f268, %f262, 0f3FB8AA3B, %f267;
	fma.rn.f32 	%f269, %f262, 0f32A57060, %f268;
	mov.b32 	%r69, %f265;
	shl.b32 	%r70, %r69, 23;
	mov.b32 	%f270, %r70;
	ex2.approx.ftz.f32 	%f271, %f269;
	mul.f32 	%f272, %f271, %f270;
	div.rn.f32 	%f273, %f272, %f318;
	st.global.f32 	[%rd19+-4], %f273;
	ld.global.f32 	%f274, [%rd18];
	sub.f32 	%f275, %f274, %f319;
	fma.rn.f32 	%f276, %f275, 0f3BBB989D, 0f3F000000;
	cvt.sat.f32.f32 	%f277, %f276;
	fma.rm.f32 	%f278, %f277, %f251, %f250;
	add.f32 	%f279, %f278, 0fCB40007F;
	neg.f32 	%f280, %f279;
	fma.rn.f32 	%f281, %f275, 0f3FB8AA3B, %f280;
	fma.rn.f32 	%f282, %f275, 0f32A57060, %f281;
	mov.b32 	%r71, %f278;
	shl.b32 	%r72, %r71, 23;
	mov.b32 	%f283, %r72;
	ex2.approx.ftz.f32 	%f284, %f282;
	mul.f32 	%f285, %f284, %f283;
	div.rn.f32 	%f286, %f285, %f318;
	st.global.f32 	[%rd19], %f286;
	ld.global.f32 	%f287, [%rd18+4];
	sub.f32 	%f288, %f287, %f319;
	fma.rn.f32 	%f289, %f288, 0f3BBB989D, 0f3F000000;
	cvt.sat.f32.f32 	%f290, %f289;
	fma.rm.f32 	%f291, %f290, %f251, %f250;
	add.f32 	%f292, %f291, 0fCB40007F;
	neg.f32 	%f293, %f292;
	fma.rn.f32 	%f294, %f288, 0f3FB8AA3B, %f293;
	fma.rn.f32 	%f295, %f288, 0f32A57060, %f294;
	mov.b32 	%r73, %f291;
	shl.b32 	%r74, %r73, 23;
	mov.b32 	%f296, %r74;
	ex2.approx.ftz.f32 	%f297, %f295;
	mul.f32 	%f298, %f297, %f296;
	div.rn.f32 	%f299, %f298, %f318;
	st.global.f32 	[%rd19+4], %f299;
	add.s32 	%r79, %r79, 4;
	setp.lt.s32 	%p20, %r79, %r3;
	@%p20 bra 	$L__BB0_30;
$L__BB0_31:
	ret;

}
	// .globl	_Z13softmax_naivePKfPfii
.visible .entry _Z13softmax_naivePKfPfii(
	.param .u64 .ptr .align 1 _Z13softmax_naivePKfPfii_param_0,
	.param .u64 .ptr .align 1 _Z13softmax_naivePKfPfii_param_1,
	.param .u32 _Z13softmax_naivePKfPfii_param_2,
	.param .u32 _Z13softmax_naivePKfPfii_param_3
)
{
	.reg .pred 	%p<54>;
	.reg .b32 	%r<119>;
	.reg .b32 	%f<362>;
	.reg .b64 	%rd<31>;

	ld.param.u64 	%rd7, [_Z13softmax_naivePKfPfii_param_0];
	ld.param.u64 	%rd8, [_Z13softmax_naivePKfPfii_param_1];
	ld.param.u32 	%r47, [_Z13softmax_naivePKfPfii_param_2];
	ld.param.u32 	%r46, [_Z13softmax_naivePKfPfii_param_3];
	cvta.to.global.u64 	%rd1, %rd8;
	cvta.to.global.u64 	%rd2, %rd7;
	mov.u32 	%r48, %ctaid.x;
	mov.u32 	%r49, %ntid.x;
	mov.u32 	%r50, %tid.x;
	mad.lo.s32 	%r1, %r48, %r49, %r50;
	setp.ge.s32 	%p1, %r1, %r47;
	@%p1 bra 	$L__BB1_33;
	mul.lo.s32 	%r2, %r46, %r1;
	add.s32 	%r3, %r2, %r46;
	setp.lt.s32 	%p2, %r46, 1;
	mov.f32 	%f352, 0fFF800000;
	@%p2 bra 	$L__BB1_14;
	add.s32 	%r51, %r2, 1;
	max.s32 	%r52, %r3, %r51;
	sub.s32 	%r4, %r52, %r2;
	and.b32  	%r5, %r4, 15;
	sub.s32 	%r53, %r2, %r52;
	setp.gt.u32 	%p3, %r53, -16;
	mov.f32 	%f352, 0fFF800000;
	mov.u32 	%r109, %r2;
	@%p3 bra 	$L__BB1_5;
	and.b32  	%r54, %r4, -16;
	neg.s32 	%r108, %r54;
	add.s64 	%rd3, %rd2, 32;
	mov.f32 	%f352, 0fFF800000;
	mov.u32 	%r109, %r2;
$L__BB1_4:
	.pragma "nounroll";
	mul.wide.s32 	%rd9, %r109, 4;
	add.s64 	%rd10, %rd3, %rd9;
	ld.global.f32 	%f30, [%rd10+-32];
	setp.gt.f32 	%p4, %f30, %f352;
	selp.f32 	%f31, %f30, %f352, %p4;
	ld.global.f32 	%f32, [%rd10+-28];
	setp.gt.f32 	%p5, %f32, %f31;
	selp.f32 	%f33, %f32, %f31, %p5;
	ld.global.f32 	%f34, [%rd10+-24];
	setp.gt.f32 	%p6, %f34, %f33;
	selp.f32 	%f35, %f34, %f33, %p6;
	ld.global.f32 	%f36, [%rd10+-20];
	setp.gt.f32 	%p7, %f36, %f35;
	selp.f32 	%f37, %f36, %f35, %p7;
	ld.global.f32 	%f38, [%rd10+-16];
	setp.gt.f32 	%p8, %f38, %f37;
	selp.f32 	%f39, %f38, %f37, %p8;
	ld.global.f32 	%f40, [%rd10+-12];
	setp.gt.f32 	%p9, %f40, %f39;
	selp.f32 	%f41, %f40, %f39, %p9;
	ld.global.f32 	%f42, [%rd10+-8];
	setp.gt.f32 	%p10, %f42, %f41;
	selp.f32 	%f43, %f42, %f41, %p10;
	ld.global.f32 	%f44, [%rd10+-4];
	setp.gt.f32 	%p11, %f44, %f43;
	selp.f32 	%f45, %f44, %f43, %p11;
	ld.global.f32 	%f46, [%rd10];
	setp.gt.f32 	%p12, %f46, %f45;
	selp.f32 	%f47, %f46, %f45, %p12;
	ld.global.f32 	%f48, [%rd10+4];
	setp.gt.f32 	%p13, %f48, %f47;
	selp.f32 	%f49, %f48, %f47, %p13;
	ld.global.f32 	%f50, [%rd10+8];
	setp.gt.f32 	%p14, %f50, %f49;
	selp.f32 	%f51, %f50, %f49, %p14;
	ld.global.f32 	%f52, [%rd10+12];
	setp.gt.f32 	%p15, %f52, %f51;
	selp.f32 	%f53, %f52, %f51, %p15;
	ld.global.f32 	%f54, [%rd10+16];
	setp.gt.f32 	%p16, %f54, %f53;
	selp.f32 	%f55, %f54, %f53, %p16;
	ld.global.f32 	%f56, [%rd10+20];
	setp.gt.f32 	%p17, %f56, %f55;
	selp.f32 	%f57, %f56, %f55, %p17;
	ld.global.f32 	%f58, [%rd10+24];
	setp.gt.f32 	%p18, %f58, %f57;
	selp.f32 	%f59, %f58, %f57, %p18;
	ld.global.f32 	%f60, [%rd10+28];
	setp.gt.f32 	%p19, %f60, %f59;
	selp.f32 	%f352, %f60, %f59, %p19;
	add.s32 	%r109, %r109, 16;
	add.s32 	%r108, %r108, 16;
	setp.eq.s32 	%p20, %r108, 0;
	@%p20 bra 	$L__BB1_5;
	bra.uni 	$L__BB1_4;
$L__BB1_5:
	setp.eq.s32 	%p21, %r5, 0;
	@%p21 bra 	$L__BB1_14;
	and.b32  	%r8, %r4, 7;
	setp.lt.u32 	%p22, %r5, 8;
	@%p22 bra 	$L__BB1_8;
	mul.wide.s32 	%rd11, %r109, 4;
	add.s64 	%rd12, %rd2, %rd11;
	ld.global.f32 	%f62, [%rd12];
	setp.gt.f32 	%p23, %f62, %f352;
	selp.f32 	%f63, %f62, %f352, %p23;
	ld.global.f32 	%f64, [%rd12+4];
	setp.gt.f32 	%p24, %f64, %f63;
	selp.f32 	%f65, %f64, %f63, %p24;
	ld.global.f32 	%f66, [%rd12+8];
	setp.gt.f32 	%p25, %f66, %f65;
	selp.f32 	%f67, %f66, %f65, %p25;
	ld.global.f32 	%f68, [%rd12+12];
	setp.gt.f32 	%p26, %f68, %f67;
	selp.f32 	%f69, %f68, %f67, %p26;
	ld.global.f32 	%f70, [%rd12+16];
	setp.gt.f32 	%p27, %f70, %f69;
	selp.f32 	%f71, %f70, %f69, %p27;
	ld.global.f32 	%f72, [%rd12+20];
	setp.gt.f32 	%p28, %f72, %f71;
	selp.f32 	%f73, %f72, %f71, %p28;
	ld.global.f32 	%f74, [%rd12+24];
	setp.gt.f32 	%p29, %f74, %f73;
	selp.f32 	%f75, %f74, %f73, %p29;
	ld.global.f32 	%f76, [%rd12+28];
	setp.gt.f32 	%p30, %f76, %f75;
	selp.f32 	%f352, %f76, %f75, %p30;
	add.s32 	%r109, %r109, 8;
$L__BB1_8:
	setp.eq.s32 	%p31, %r8, 0;
	@%p31 bra 	$L__BB1_14;
	and.b32  	%r11, %r4, 3;
	setp.lt.u32 	%p32, %r8, 4;
	@%p32 bra 	$L__BB1_11;
	mul.wide.s32 	%rd13, %r109, 4;
	add.s64 	%rd14, %rd2, %rd13;
	ld.global.f32 	%f78, [%rd14];
	setp.gt.f32 	%p33, %f78, %f352;
	selp.f32 	%f79, %f78, %f352, %p33;
	ld.global.f32 	%f80, [%rd14+4];
	setp.gt.f32 	%p34, %f80, %f79;
	selp.f32 	%f81, %f80, %f79, %p34;
	ld.global.f32 	%f82, [%rd14+8];
	setp.gt.f32 	%p35, %f82, %f81;
	selp.f32 	%f83, %f82, %f81, %p35;
	ld.global.f32 	%f84, [%rd14+12];
	setp.gt.f32 	%p36, %f84, %f83;
	selp.f32 	%f352, %f84, %f83, %p36;
	add.s32 	%r109, %r109, 4;
$L__BB1_11:
	setp.eq.s32 	%p37, %r11, 0;
	@%p37 bra 	$L__BB1_14;
	neg.s32 	%r106, %r11;
$L__BB1_13:
	.pragma "nounroll";
	mul.wide.s32 	%rd15, %r109, 4;
	add.s64 	%rd16, %rd2, %rd15;
	ld.global.f32 	%f85, [%rd16];
	setp.gt.f32 	%p38, %f85, %f352;
	selp.f32 	%f352, %f85, %f352, %p38;
	add.s32 	%r109, %r109, 1;
	add.s32 	%r106, %r106, 1;
	setp.ne.s32 	%p39, %r106, 0;
	@%p39 bra 	$L__BB1_13;
$L__BB1_14:
	setp.lt.s32 	%p40, %r46, 1;
	mov.f32 	%f360, 0f00000000;
	@%p40 bra 	$L__BB1_26;
	add.s32 	%r55, %r2, 1;
	max.s32 	%r56, %r3, %r55;
	sub.s32 	%r19, %r56, %r2;
	and.b32  	%r20, %r19, 7;
	sub.s32 	%r57, %r2, %r56;
	setp.gt.u32 	%p41, %r57, -8;
	mov.f32 	%f360, 0f00000000;
	mov.u32 	%r117, %r2;
	@%p41 bra 	$L__BB1_18;
	and.b32  	%r58, %r19, -8;
	neg.s32 	%r116, %r58;
	add.s64 	%rd4, %rd2, 16;
	mov.f32 	%f360, 0f00000000;
	mov.u32 	%r117, %r2;
$L__BB1_17:
	.pragma "nounroll";
	mul.wide.s32 	%rd17, %r117, 4;
	add.s64 	%rd18, %rd4, %rd17;
	ld.global.f32 	%f90, [%rd18+-16];
	sub.f32 	%f91, %f90, %f352;
	fma.rn.f32 	%f92, %f91, 0f3BBB989D, 0f3F000000;
	cvt.sat.f32.f32 	%f93, %f92;
	mov.f32 	%f94, 0f4B400001;
	mov.f32 	%f95, 0f437C0000;
	fma.rm.f32 	%f96, %f93, %f95, %f94;
	add.f32 	%f97, %f96, 0fCB40007F;
	neg.f32 	%f98, %f97;
	fma.rn.f32 	%f99, %f91, 0f3FB8AA3B, %f98;
	fma.rn.f32 	%f100, %f91, 0f32A57060, %f99;
	mov.b32 	%r59, %f96;
	shl.b32 	%r60, %r59, 23;
	mov.b32 	%f101, %r60;
	ex2.approx.ftz.f32 	%f102, %f100;
	fma.rn.f32 	%f103, %f102, %f101, %f360;
	ld.global.f32 	%f104, [%rd18+-12];
	sub.f32 	%f105, %f104, %f352;
	fma.rn.f32 	%f106, %f105, 0f3BBB989D, 0f3F000000;
	cvt.sat.f32.f32 	%f107, %f106;
	fma.rm.f32 	%f108, %f107, %f95, %f94;
	add.f32 	%f109, %f108, 0fCB40007F;
	neg.f32 	%f110, %f109;
	fma.rn.f32 	%f111, %f105, 0f3FB8AA3B, %f110;
	fma.rn.f32 	%f112, %f105, 0f32A57060, %f111;
	mov.b32 	%r61, %f108;
	shl.b32 	%r62, %r61, 23;
	mov.b32 	%f113, %r62;
	ex2.approx.ftz.f32 	%f114, %f112;
	fma.rn.f32 	%f115, %f114, %f113, %f103;
	ld.global.f32 	%f116, [%rd18+-8];
	sub.f32 	%f117, %f116, %f352;
	fma.rn.f32 	%f118, %f117, 0f3BBB989D, 0f3F000000;
	cvt.sat.f32.f32 	%f119, %f118;
	fma.rm.f32 	%f120, %f119, %f95, %f94;
	add.f32 	%f121, %f120, 0fCB40007F;
	neg.f32 	%f122, %f121;
	fma.rn.f32 	%f123, %f117, 0f3FB8AA3B, %f122;
	fma.rn.f32 	%f124, %f117, 0f32A57060, %f123;
	mov.b32 	%r63, %f120;
	shl.b32 	%r64, %r63, 23;
	mov.b32 	%f125, %r64;
	ex2.approx.ftz.f32 	%f126, %f124;
	fma.rn.f32 	%f127, %f126, %f125, %f115;
	ld.global.f32 	%f128, [%rd18+-4];
	sub.f32 	%f129, %f128, %f352;
	fma.rn.f32 	%f130, %f129, 0f3BBB989D, 0f3F000000;
	cvt.sat.f32.f32 	%f131, %f130;
	fma.rm.f32 	%f132, %f131, %f95, %f94;
	add.f32 	%f133, %f132, 0fCB40007F;
	neg.f32 	%f134, %f133;
	fma.rn.f32 	%f135, %f129, 0f3FB8AA3B, %f134;
	fma.rn.f32 	%f136, %f129, 0f32A57060, %f135;
	mov.b32 	%r65, %f132;
	shl.b32 	%r66, %r65, 23;
	mov.b32 	%f137, %r66;
	ex2.approx.ftz.f32 	%f138, %f136;
	fma.rn.f32 	%f139, %f138, %f137, %f127;
	ld.global.f32 	%f140, [%rd18];
	sub.f32 	%f141, %f140, %f352;
	fma.rn.f32 	%f142, %f141, 0f3BBB989D, 0f3F000000;
	cvt.sat.f32.f32 	%f143, %f142;
	fma.rm.f32 	%f144, %f143, %f95, %f94;
	add.f32 	%f145, %f144, 0fCB40007F;
	neg.f32 	%f146, %f145;
	fma.rn.f32 	%f147, %f141, 0f3FB8AA3B, %f146;
	fma.rn.f32 	%f148, %f141, 0f32A57060, %f147;
	mov.b32 	%r67, %f144;
	shl.b32 	%r68, %r67, 23;
	mov.b32 	%f149, %r68;
	ex2.approx.ftz.f32 	%f150, %f148;
	fma.rn.f32 	%f151, %f150, %f149, %f139;
	ld.global.f32 	%f152, [%rd18+4];
	sub.f32 	%f153, %f152, %f352;
	fma.rn.f32 	%f154, %f153, 0f3BBB989D, 0f3F000000;
	cvt.sat.f32.f32 	%f155, %f154;
	fma.rm.f32 	%f156, %f155, %f95, %f94;
	add.f32 	%f157, %f156, 0fCB40007F;
	neg.f32 	%f158, %f157;
	fma.rn.f32 	%f159, %f153, 0f3FB8AA3B, %f158;
	fma.rn.f32 	%f160, %f153, 0f32A57060, %f159;
	mov.b32 	%r69, %f156;
	shl.b32 	%r70, %r69, 23;
	mov.b32 	%f161, %r70;
	ex2.approx.ftz.f32 	%f162, %f160;
	fma.rn.f32 	%f163, %f162, %f161, %f151;
	ld.global.f32 	%f164, [%rd18+8];
	sub.f32 	%f165, %f164, %f352;
	fma.rn.f32 	%f166, %f165, 0f3BBB989D, 0f3F000000;
	cvt.sat.f32.f32 	%f167, %f166;
	fma.rm.f32 	%f168, %f167, %f95, %f94;
	add.f32 	%f169, %f168, 0fCB40007F;
	neg.f32 	%f170, %f169;
	fma.rn.f32 	%f171, %f165, 0f3FB8AA3B, %f170;
	fma.rn.f32 	%f172, %f165, 0f32A57060, %f171;
	mov.b32 	%r71, %f168;
	shl.b32 	%r72, %r71, 23;
	mov.b32 	%f173, %r72;
	ex2.approx.ftz.f32 	%f174, %f172;
	fma.rn.f32 	%f175, %f174, %f173, %f163;
	ld.global.f32 	%f176, [%rd18+12];
	sub.f32 	%f177, %f176, %f352;
	fma.rn.f32 	%f178, %f177, 0f3BBB989D, 0f3F000000;
	cvt.sat.f32.f32 	%f179, %f178;
	fma.rm.f32 	%f180, %f179, %f95, %f94;
	add.f32 	%f181, %f180, 0fCB40007F;
	neg.f32 	%f182, %f181;
	fma.rn.f32 	%f183, %f177, 0f3FB8AA3B, %f182;
	fma.rn.f32 	%f184, %f177, 0f32A57060, %f183;
	mov.b32 	%r73, %f180;
	shl.b32 	%r74, %r73, 23;
	mov.b32 	%f185, %r74;
	ex2.approx.ftz.f32 	%f186, %f184;
	fma.rn.f32 	%f360, %f186, %f185, %f175;
	add.s32 	%r117, %r117, 8;
	add.s32 	%r116, %r116, 8;
	setp.eq.s32 	%p42, %r116, 0;
	@%p42 bra 	$L__BB1_18;
	bra.uni 	$L__BB1_17;
$L__BB1_18:
	setp.eq.s32 	%p43, %r20, 0;
	@%p43 bra 	$L__BB1_26;
	and.b32  	%r27, %r19, 3;
	setp.lt.u32 	%p44, %r20, 4;
	@%p44 bra 	$L__BB1_21;
	mul.wide.s32 	%rd19, %r117, 4;
	add.s64 	%rd20, %rd2, %rd19;
	ld.global.f32 	%f188, [%rd20];
	sub.f32 	%f189, %f188, %f352;
	fma.rn.f32 	%f190, %f189, 0f3BBB989D, 0f3F000000;
	cvt.sat.f32.f32 	%f191, %f190;
	mov.f32 	%f192, 0f4B400001;
	mov.f32 	%f193, 0f437C0000;
	fma.rm.f32 	%f194, %f191, %f193, %f192;
	add.f32 	%f195, %f194, 0fCB40007F;
	neg.f32 	%f196, %f195;
	fma.rn.f32 	%f197, %f189, 0f3FB8AA3B, %f196;
	fma.rn.f32 	%f198, %f189, 0f32A57060, %f197;
	mov.b32 	%r75, %f194;
	shl.b32 	%r76, %r75, 23;
	mov.b32 	%f199, %r76;
	ex2.approx.ftz.f32 	%f200, %f198;
	fma.rn.f32 	%f201, %f200, %f199, %f360;
	ld.global.f32 	%f202, [%rd20+4];
	sub.f32 	%f203, %f202, %f352;
	fma.rn.f32 	%f204, %f203, 0f3BBB989D, 0f3F000000;
	cvt.sat.f32.f32 	%f205, %f204;
	fma.rm.f32 	%f206, %f205, %f193, %f192;
	add.f32 	%f207, %f206, 0fCB40007F;
	neg.f32 	%f208, %f207;
	fma.rn.f32 	%f209, %f203, 0f3FB8AA3B, %f208;
	fma.rn.f32 	%f210, %f203, 0f32A57060, %f209;
	mov.b32 	%r77, %f206;
	shl.b32 	%r78, %r77, 23;
	mov.b32 	%f211, %r78;
	ex2.approx.ftz.f32 	%f212, %f210;
	fma.rn.f32 	%f213, %f212, %f211, %f201;
	ld.global.f32 	%f214, [%rd20+8];
	sub.f32 	%f215, %f214, %f352;
	fma.rn.f32 	%f216, %f215, 0f3BBB989D, 0f3F000000;
	cvt.sat.f32.f32 	%f217, %f216;
	fma.rm.f32 	%f218, %f217, %f193, %f192;
	add.f32 	%f219, %f218, 0fCB40007F;
	neg.f32 	%f220, %f219;
	fma.rn.f32 	%f221, %f215, 0f3FB8AA3B, %f220;
	fma.rn.f32 	%f222, %f215, 0f32A57060, %f221;
	mov.b32 	%r79, %f218;
	shl.b32 	%r80, %r79, 23;
	mov.b32 	%f223, %r80;
	ex2.approx.ftz.f32 	%f224, %f222;
	fma.rn.f32 	%f225, %f224, %f223, %f213;
	ld.global.f32 	%f226, [%rd20+12];
	sub.f32 	%f227, %f226, %f352;
	fma.rn.f32 	%f228, %f227, 0f3BBB989D, 0f3F000000;
	cvt.sat.f32.f32 	%f229, %f228;
	fma.rm.f32 	%f230, %f229, %f193, %f192;
	add.f32 	%f231, %f230, 0fCB40007F;
	neg.f32 	%f232, %f231;
	fma.rn.f32 	%f233, %f227, 0f3FB8AA3B, %f232;
	fma.rn.f32 	%f234, %f227, 0f32A57060, %f233;
	mov.b32 	%r81, %f230;
	shl.b32 	%r82, %r81, 23;
	mov.b32 	%f235, %r82;
	ex2.approx.ftz.f32 	%f236, %f234;
	fma.rn.f32 	%f360, %f236, %f235, %f225;
	add.s32 	%r117, %r117, 4;
$L__BB1_21:
	setp.eq.s32 	%p45, %r27, 0;
	@%p45 bra 	$L__BB1_26;
	setp.eq.s32 	%p46, %r27, 1;
	@%p46 bra 	$L__BB1_24;
	mul.wide.s32 	%rd21, %r117, 4;
	add.s64 	%rd22, %rd2, %rd21;
	ld.global.f32 	%f238, [%rd22];
	sub.f32 	%f239, %f238, %f352;
	fma.rn.f32 	%f240, %f239, 0f3BBB989D, 0f3F000000;
	cvt.sat.f32.f32 	%f241, %f240;
	mov.f32 	%f242, 0f4B400001;
	mov.f32 	%f243, 0f437C0000;
	fma.rm.f32 	%f244, %f241, %f243, %f242;
	add.f32 	%f245, %f244, 0fCB40007F;
	neg.f32 	%f246, %f245;
	fma.rn.f32 	%f247, %f239, 0f3FB8AA3B, %f246;
	fma.rn.f32 	%f248, %f239, 0f32A57060, %f247;
	mov.b32 	%r83, %f244;
	shl.b32 	%r84, %r83, 23;
	mov.b32 	%f249, %r84;
	ex2.approx.ftz.f32 	%f250, %f248;
	fma.rn.f32 	%f251, %f250, %f249, %f360;
	ld.global.f32 	%f252, [%rd22+4];
	sub.f32 	%f253, %f252, %f352;
	fma.rn.f32 	%f254, %f253, 0f3BBB989D, 0f3F000000;
	cvt.sat.f32.f32 	%f255, %f254;
	fma.rm.f32 	%f256, %f255, %f243, %f242;
	add.f32 	%f257, %f256, 0fCB40007F;
	neg.f32 	%f258, %f257;
	fma.rn.f32 	%f259, %f253, 0f3FB8AA3B, %f258;
	fma.rn.f32 	%f260, %f253, 0f32A57060, %f259;
	mov.b32 	%r85, %f256;
	shl.b32 	%r86, %r85, 23;
	mov.b32 	%f261, %r86;
	ex2.approx.ftz.f32 	%f262, %f260;
	fma.rn.f32 	%f360, %f262, %f261, %f251;
	add.s32 	%r117, %r117, 2;
$L__BB1_24:
	and.b32  	%r87, %r19, 1;
	setp.eq.b32 	%p47, %r87, 1;
	not.pred 	%p48, %p47;
	@%p48 bra 	$L__BB1_26;
	mul.wide.s32 	%rd23, %r117, 4;
	add.s64 	%rd24, %rd2, %rd23;
	ld.global.f32 	%f263, [%rd24];
	sub.f32 	%f264, %f263, %f352;
	fma.rn.f32 	%f265, %f264, 0f3BBB989D, 0f3F000000;
	cvt.sat.f32.f32 	%f266, %f265;
	mov.f32 	%f267, 0f4B400001;
	mov.f32 	%f268, 0f437C0000;
	fma.rm.f32 	%f269, %f266, %f268, %f267;
	add.f32 	%f270, %f269, 0fCB40007F;
	neg.f32 	%f271, %f270;
	fma.rn.f32 	%f272, %f264, 0f3FB8AA3B, %f271;
	fma.rn.f32 	%f273, %f264, 0f32A57060, %f272;
	mov.b32 	%r88, %f269;
	shl.b32 	%r89, %r88, 23;
	mov.b32 	%f274, %r89;
	ex2.approx.ftz.f32 	%f275, %f273;
	fma.rn.f32 	%f360, %f275, %f274, %f360;
$L__BB1_26:
	setp.lt.s32 	%p49, %r46, 1;
	@%p49 bra 	$L__BB1_33;
	add.s32 	%r90, %r2, 1;
	max.s32 	%r32, %r3, %r90;
	sub.s32 	%r91, %r32, %r2;
	and.b32  	%r33, %r91, 3;
	setp.eq.s32 	%p50, %r33, 0;
	mov.u32 	%r115, %r2;
	@%p50 bra 	$L__BB1_30;
	neg.s32 	%r113, %r33;
	mov.u32 	%r115, %r2;
$L__BB1_29:
	.pragma "nounroll";
	mul.wide.s32 	%rd25, %r115, 4;
	add.s64 	%rd26, %rd1, %rd25;
	add.s64 	%rd27, %rd2, %rd25;
	ld.global.f32 	%f276, [%rd27];
	sub.f32 	%f277, %f276, %f352;
	fma.rn.f32 	%f278, %f277, 0f3BBB989D, 0f3F000000;
	cvt.sat.f32.f32 	%f279, %f278;
	mov.f32 	%f280, 0f4B400001;
	mov.f32 	%f281, 0f437C0000;
	fma.rm.f32 	%f282, %f279, %f281, %f280;
	add.f32 	%f283, %f282, 0fCB40007F;
	neg.f32 	%f284, %f283;
	fma.rn.f32 	%f285, %f277, 0f3FB8AA3B, %f284;
	fma.rn.f32 	%f286, %f277, 0f32A57060, %f285;
	mov.b32 	%r92, %f282;
	shl.b32 	%r93, %r92, 23;
	mov.b32 	%f287, %r93;
	ex2.approx.ftz.f32 	%f288, %f286;
	mul.f32 	%f289, %f288, %f287;
	div.rn.f32 	%f290, %f289, %f360;
	st.global.f32 	[%rd26], %f290;
	add.s32 	%r115, %r115, 1;
	add.s32 	%r113, %r113, 1;
	setp.ne.s32 	%p51, %r113, 0;
	@%p51 bra 	$L__BB1_29;
$L__BB1_30:
	sub.s32 	%r94, %r2, %r32;
	setp.gt.u32 	%p52, %r94, -4;
	@%p52 bra 	$L__BB1_33;
	add.s64 	%rd5, %rd2, 8;
	add.s64 	%rd6, %rd1, 8;
$L__BB1_32:
	mul.wide.s32 	%rd28, %r115, 4;
	add.s64 	%rd29, %rd5, %rd28;
	add.s64 	%rd30, %rd6, %rd28;
	ld.global.f32 	%f291, [%rd29+-8];
	sub.f32 	%f292, %f291, %f352;
	fma.rn.f32 	%f293, %f292, 0f3BBB989D, 0f3F000000;
	cvt.sat.f32.f32 	%f294, %f293;
	mov.f32 	%f295, 0f4B400001;
	mov.f32 	%f296, 0f437C0000;
	fma.rm.f32 	%f297, %f294, %f296, %f295;
	add.f32 	%f298, %f297, 0fCB40007F;
	neg.f32 	%f299, %f298;
	fma.rn.f32 	%f300, %f292, 0f3FB8AA3B, %f299;
	fma.rn.f32 	%f301, %f292, 0f32A57060, %f300;
	mov.b32 	%r95, %f297;
	shl.b32 	%r96, %r95, 23;
	mov.b32 	%f302, %r96;
	ex2.approx.ftz.f32 	%f303, %f301;
	mul.f32 	%f304, %f303, %f302;
	div.rn.f32 	%f305, %f304, %f360;
	st.global.f32 	[%rd30+-8], %f305;
	ld.global.f32 	%f306, [%rd29+-4];
	sub.f32 	%f307, %f306, %f352;
	fma.rn.f32 	%f308, %f307, 0f3BBB989D, 0f3F000000;
	cvt.sat.f32.f32 	%f309, %f308;
	fma.rm.f32 	%f310, %f309, %f296, %f295;
	add.f32 	%f311, %f310, 0fCB40007F;
	neg.f32 	%f312, %f311;
	fma.rn.f32 	%f313, %f307, 0f3FB8AA3B, %f312;
	fma.rn.f32 	%f314, %f307, 0f32A57060, %f313;
	mov.b32 	%r97, %f310;
	shl.b32 	%r98, %r97, 23;
	mov.b32 	%f315, %r98;
	ex2.approx.ftz.f32 	%f316, %f314;
	mul.f32 	%f317, %f316, %f315;
	div.rn.f32 	%f318, %f317, %f360;
	st.global.f32 	[%rd30+-4], %f318;
	ld.global.f32 	%f319, [%rd29];
	sub.f32 	%f320, %f319, %f352;
	fma.rn.f32 	%f321, %f320, 0f3BBB989D, 0f3F000000;
	cvt.sat.f32.f32 	%f322, %f321;
	fma.rm.f32 	%f323, %f322, %f296, %f295;
	add.f32 	%f324, %f323, 0fCB40007F;
	neg.f32 	%f325, %f324;
	fma.rn.f32 	%f326, %f320, 0f3FB8AA3B, %f325;
	fma.rn.f32 	%f327, %f320, 0f32A57060, %f326;
	mov.b32 	%r99, %f323;
	shl.b32 	%r100, %r99, 23;
	mov.b32 	%f328, %r100;
	ex2.approx.ftz.f32 	%f329, %f327;
	mul.f32 	%f330, %f329, %f328;
	div.rn.f32 	%f331, %f330, %f360;
	st.global.f32 	[%rd30], %f331;
	ld.global.f32 	%f332, [%rd29+4];
	sub.f32 	%f333, %f332, %f352;
	fma.rn.f32 	%f334, %f333, 0f3BBB989D, 0f3F000000;
	cvt.sat.f32.f32 	%f335, %f334;
	fma.rm.f32 	%f336, %f335, %f296, %f295;
	add.f32 	%f337, %f336, 0fCB40007F;
	neg.f32 	%f338, %f337;
	fma.rn.f32 	%f339, %f333, 0f3FB8AA3B, %f338;
	fma.rn.f32 	%f340, %f333, 0f32A57060, %f339;
	mov.b32 	%r101, %f336;
	shl.b32 	%r102, %r101, 23;
	mov.b32 	%f341, %r102;
	ex2.approx.ftz.f32 	%f342, %f340;
	mul.f32 	%f343, %f342, %f341;
	div.rn.f32 	%f344, %f343, %f360;
	st.global.f32 	[%rd30+4], %f344;
	add.s32 	%r115, %r115, 4;
	setp.lt.s32 	%p53, %r115, %r3;
	@%p53 bra 	$L__BB1_32;
$L__BB1_33:
	ret;

}


// ===== COMPILED SASS (sm_100) =====

	.target	sm_100

	.elftype	@"ET_EXEC"


//--------------------- .note.nv.tkinfo           --------------------------
	.section	.note.nv.tkinfo,"",@"SHT_NOTE"
	.sectionflags	@"SHF_NOTE_NV_TKINFO"
	.tkinfo
        /*0018*/ 	.word	0x00000002
        /*0030*/ 	.string	""
        /*0030*/ 	.string	"ptxas"
        /*0030*/ 	.string	"Cuda compilation tools, release 13.0, V13.0.88"
        /*0030*/ 	.string	"Build cuda_13.0.r13.0/compiler.36424714_0"
        /*0030*/ 	.string	"-arch sm_100 -m 64 "



//--------------------- .note.nv.cuinfo           --------------------------
	.section	.note.nv.cuinfo,"",@"SHT_NOTE"
	.sectionflags	@"SHF_NOTE_NV_CUINFO"
        /*0018*/ 	.short	0x0002
        /*001a*/ 	.short	0x0064
        /*001c*/ 	.short	0x0082
	.zero		2


//--------------------- .nv.info                  --------------------------
	.section	.nv.info,"",@"SHT_CUDA_INFO"
	.align	4


	//----- nvinfo : EIATTR_REGCOUNT
	.align		4
        /*0000*/ 	.byte	0x04, 0x2f
        /*0002*/ 	.short	(.L_1 - .L_0)
	.align		4
.L_0:
        /*0004*/ 	.word	index@(_Z14softmax_onlinePKfPfii)
        /*0008*/ 	.word	0x0000001e


	//----- nvinfo : EIATTR_FRAME_SIZE
	.align		4
.L_1:
        /*000c*/ 	.byte	0x04, 0x11
        /*000e*/ 	.short	(.L_3 - .L_2)
	.align		4
.L_2:
        /*0010*/ 	.word	index@($__internal_1_$__cuda_sm3x_div_rn_noftz_f32_slowpath)
        /*0014*/ 	.word	0x00000000


	//----- nvinfo : EIATTR_FRAME_SIZE
	.align		4
.L_3:
        /*0018*/ 	.byte	0x04, 0x11
        /*001a*/ 	.short	(.L_5 - .L_4)
	.align		4
.L_4:
        /*001c*/ 	.word	index@(_Z14softmax_onlinePKfPfii)
        /*0020*/ 	.word	0x00000000


	//----- nvinfo : EIATTR_REGCOUNT
	.align		4
.L_5:
        /*0024*/ 	.byte	0x04, 0x2f
        /*0026*/ 	.short	(.L_7 - .L_6)
	.align		4
.L_6:
        /*0028*/ 	.word	index@(_Z13softmax_naivePKfPfii)
        /*002c*/ 	.word	0x00000020


	//----- nvinfo : EIATTR_FRAME_SIZE
	.align		4
.L_7:
        /*0030*/ 	.byte	0x04, 0x11
        /*0032*/ 	.short	(.L_9 - .L_8)
	.align		4
.L_8:
        /*0034*/ 	.word	index@($__internal_0_$__cuda_sm3x_div_rn_noftz_f32_slowpath)
        /*0038*/ 	.word	0x00000000


	//----- nvinfo : EIATTR_FRAME_SIZE
	.align		4
.L_9:
        /*003c*/ 	.byte	0x04, 0x11
        /*003e*/ 	.short	(.L_11 - .L_10)
	.align		4
.L_10:
        /*0040*/ 	.word	index@(_Z13softmax_naivePKfPfii)
        /*0044*/ 	.word	0x00000000


	//----- nvinfo : EIATTR_MIN_STACK_SIZE
	.align		4
.L_11:
        /*0048*/ 	.byte	0x04, 0x12
        /*004a*/ 	.short	(.L_13 - .L_12)
	.align		4
.L_12:
        /*004c*/ 	.word	index@(_Z13softmax_naivePKfPfii)
        /*0050*/ 	.word	0x00000000


	//----- nvinfo : EIATTR_MIN_STACK_SIZE
	.align		4
.L_13:
        /*0054*/ 	.byte	0x04, 0x12
        /*0056*/ 	.short	(.L_15 - .L_14)
	.align		4
.L_14:
        /*0058*/ 	.word	index@(_Z14softmax_onlinePKfPfii)
        /*005c*/ 	.word	0x00000000
.L_15:


//--------------------- .nv.compat                --------------------------
	.section	.nv.compat,"",@"SHT_CUDA_COMPAT_INFO"
	.align	4
        /*0000*/ 	.byte	0x02, 0x09, 0x00, 0x00, 0x02, 0x02, 0x01, 0x00, 0x02, 0x05, 0x05, 0x00, 0x03, 0x07, 0x01, 0x01
        /*0010*/ 	.byte	0x02, 0x03, 0x00, 0x00, 0x02, 0x06, 0x01, 0x00, 0x04, 0x0b, 0x08, 0x00, 0x01, 0x00, 0x00, 0x00
        /*0020*/ 	.byte	0x00, 0x00, 0x00, 0x00


//--------------------- .nv.info._Z13softmax_naivePKfPfii --------------------------
	.section	.nv.info._Z13softmax_naivePKfPfii,"",@"SHT_CUDA_INFO"
	.sectionflags	@""
	.align	4


	//----- nvinfo : EIATTR_CUDA_API_VERSION
	.align		4
        /*0000*/ 	.byte	0x04, 0x37
        /*0002*/ 	.short	(.L_17 - .L_16)
.L_16:
        /*0004*/ 	.word	0x00000082


	//----- nvinfo : EIATTR_KPARAM_INFO
	.align		4
.L_17:
        /*0008*/ 	.byte	0x04, 0x17
        /*000a*/ 	.short	(.L_19 - .L_18)
.L_18:
        /*000c*/ 	.word	0x00000000
        /*0010*/ 	.short	0x0003
        /*0012*/ 	.short	0x0014
        /*0014*/ 	.byte	0x00, 0xf0, 0x11, 0x00


	//----- nvinfo : EIATTR_KPARAM_INFO
	.align		4
.L_19:
        /*0018*/ 	.byte	0x04, 0x17
        /*001a*/ 	.short	(.L_21 - .L_20)
.L_20:
        /*001c*/ 	.word	0x00000000
        /*0020*/ 	.short	0x0002
        /*0022*/ 	.short	0x0010
        /*0024*/ 	.byte	0x00, 0xf0, 0x11, 0x00


	//----- nvinfo : EIATTR_KPARAM_INFO
	.align		4
.L_21:
        /*0028*/ 	.byte	0x04, 0x17
        /*002a*/ 	.short	(.L_23 - .L_22)
.L_22:
        /*002c*/ 	.word	0x00000000
        /*0030*/ 	.short	0x0001
        /*0032*/ 	.short	0x0008
        /*0034*/ 	.byte	0x00, 0xf5, 0x21, 0x00


	//----- nvinfo : EIATTR_KPARAM_INFO
	.align		4
.L_23:
        /*0038*/ 	.byte	0x04, 0x17
        /*003a*/ 	.short	(.L_25 - .L_24)
.L_24:
        /*003c*/ 	.word	0x00000000
        /*0040*/ 	.short	0x0000
        /*0042*/ 	.short	0x0000
        /*0044*/ 	.byte	0x00, 0xf5, 0x21, 0x00


	//----- nvinfo : EIATTR_SPARSE_MMA_MASK
	.align		4
.L_25:
        /*0048*/ 	.byte	0x03, 0x50
        /*004a*/ 	.short	0x0000


	//----- nvinfo : EIATTR_MAXREG_COUNT
	.align		4
        /*004c*/ 	.byte	0x03, 0x1b
        /*004e*/ 	.short	0x00ff


	//----- nvinfo : EIATTR_MERCURY_ISA_VERSION
	.align		4
        /*0050*/ 	.byte	0x03, 0x5f
        /*0052*/ 	.short	0x0101


	//----- nvinfo : EIATTR_VRC_CTA_INIT_COUNT
	.align		4
        /*0054*/ 	.byte	0x02, 0x4a
	.zero		1
	.zero		1


	//----- nvinfo : EIATTR_EXIT_INSTR_OFFSETS
	.align		4
        /*0058*/ 	.byte	0x04, 0x1c
        /*005a*/ 	.short	(.L_27 - .L_26)


	//   ....[0]....
.L_26:
        /*005c*/ 	.word	0x00000070


	//   ....[1]....
        /*0060*/ 	.word	0x000016f0


	//   ....[2]....
        /*0064*/ 	.word	0x000019d0


	//   ....[3]....
        /*0068*/ 	.word	0x00002180


	//----- nvinfo : EIATTR_CRS_STACK_SIZE
	.align		4
.L_27:
        /*006c*/ 	.byte	0x04, 0x1e
        /*006e*/ 	.short	(.L_29 - .L_28)
.L_28:
        /*0070*/ 	.word	0x00000000


	//----- nvinfo : EIATTR_CBANK_PARAM_SIZE
	.align		4
.L_29:
        /*0074*/ 	.byte	0x03, 0x19
        /*0076*/ 	.short	0x0018


	//----- nvinfo : EIATTR_PARAM_CBANK
	.align		4
        /*0078*/ 	.byte	0x04, 0x0a
        /*007a*/ 	.short	(.L_31 - .L_30)
	.align		4
.L_30:
        /*007c*/ 	.word	index@(.nv.constant0._Z13softmax_naivePKfPfii)
        /*0080*/ 	.short	0x0380
        /*0082*/ 	.short	0x0018


	//----- nvinfo : EIATTR_SW_WAR
	.align		4
.L_31:
        /*0084*/ 	.byte	0x04, 0x36
        /*0086*/ 	.short	(.L_33 - .L_32)
.L_32:
        /*0088*/ 	.word	0x00000008
.L_33:


//--------------------- .nv.info._Z14softmax_onlinePKfPfii --------------------------
	.section	.nv.info._Z14softmax_onlinePKfPfii,"",@"SHT_CUDA_INFO"
	.sectionflags	@""
	.align	4


	//----- nvinfo : EIATTR_CUDA_API_VERSION
	.align		4
        /*0000*/ 	.byte	0x04, 0x37
        /*0002*/ 	.short	(.L_35 - .L_34)
.L_34:
        /*0004*/ 	.word	0x00000082


	//----- nvinfo : EIATTR_KPARAM_INFO
	.align		4
.L_35:
        /*0008*/ 	.byte	0x04, 0x17
        /*000a*/ 	.short	(.L_37 - .L_36)
.L_36:
        /*000c*/ 	.word	0x00000000
        /*0010*/ 	.short	0x0003
        /*0012*/ 	.short	0x0014
        /*0014*/ 	.byte	0x00, 0xf0, 0x11, 0x00


	//----- nvinfo : EIATTR_KPARAM_INFO
	.align		4
.L_37:
        /*0018*/ 	.byte	0x04, 0x17
        /*001a*/ 	.short	(.L_39 - .L_38)
.L_38:
        /*001c*/ 	.word	0x00000000
        /*0020*/ 	.short	0x0002
        /*0022*/ 	.short	0x0010
        /*0024*/ 	.byte	0x00, 0xf0, 0x11, 0x00


	//----- nvinfo : EIATTR_KPARAM_INFO
	.align		4
.L_39:
        /*0028*/ 	.byte	0x04, 0x17
        /*002a*/ 	.short	(.L_41 - .L_40)
.L_40:
        /*002c*/ 	.word	0x00000000
        /*0030*/ 	.short	0x0001
        /*0032*/ 	.short	0x0008
        /*0034*/ 	.byte	0x00, 0xf5, 0x21, 0x00


	//----- nvinfo : EIATTR_KPARAM_INFO
	.align		4
.L_41:
        /*0038*/ 	.byte	0x04, 0x17
        /*003a*/ 	.short	(.L_43 - .L_42)
.L_42:
        /*003c*/ 	.word	0x00000000
        /*0040*/ 	.short	0x0000
        /*0042*/ 	.short	0x0000
        /*0044*/ 	.byte	0x00, 0xf5, 0x21, 0x00


	//----- nvinfo : EIATTR_SPARSE_MMA_MASK
	.align		4
.L_43:
        /*0048*/ 	.byte	0x03, 0x50
        /*004a*/ 	.short	0x0000


	//----- nvinfo : EIATTR_MAXREG_COUNT
	.align		4
        /*004c*/ 	.byte	0x03, 0x1b
        /*004e*/ 	.short	0x00ff


	//----- nvinfo : EIATTR_MERCURY_ISA_VERSION
	.align		4
        /*0050*/ 	.byte	0x03, 0x5f
        /*0052*/ 	.short	0x0101


	//----- nvinfo : EIATTR_VRC_CTA_INIT_COUNT
	.align		4
        /*0054*/ 	.byte	0x02, 0x4a
	.zero		1
	.zero		1


	//----- nvinfo : EIATTR_EXIT_INSTR_OFFSETS
	.align		4
        /*0058*/ 	.byte	0x04, 0x1c
        /*005a*/ 	.short	(.L_45 - .L_44)


	//   ....[0]....
.L_44:
        /*005c*/ 	.word	0x00000070


	//   ....[1]....
        /*0060*/ 	.word	0x00001490


	//   ....[2]....
        /*0064*/ 	.word	0x00001770


	//   ....[3]....
        /*0068*/ 	.word	0x00001f20


	//----- nvinfo : EIATTR_CRS_STACK_SIZE
	.align		4
.L_45:
        /*006c*/ 	.byte	0x04, 0x1e
        /*006e*/ 	.short	(.L_47 - .L_46)
.L_46:
        /*0070*/ 	.word	0x00000000


	//----- nvinfo : EIATTR_CBANK_PARAM_SIZE
	.align		4
.L_47:
        /*0074*/ 	.byte	0x03, 0x19
        /*0076*/ 	.short	0x0018


	//----- nvinfo : EIATTR_PARAM_CBANK
	.align		4
        /*0078*/ 	.byte	0x04, 0x0a
        /*007a*/ 	.short	(.L_49 - .L_48)
	.align		4
.L_48:
        /*007c*/ 	.word	index@(.nv.constant0._Z14softmax_onlinePKfPfii)
        /*0080*/ 	.short	0x0380
        /*0082*/ 	.short	0x0018


	//----- nvinfo : EIATTR_SW_WAR
	.align		4
.L_49:
        /*0084*/ 	.byte	0x04, 0x36
        /*0086*/ 	.short	(.L_51 - .L_50)
.L_50:
        /*0088*/ 	.word	0x00000008
.L_51:


//--------------------- .nv.callgraph             --------------------------
	.section	.nv.callgraph,"",@"SHT_CUDA_CALLGRAPH"
	.align	4
	.sectionentsize	8
	.align		4
        /*0000*/ 	.word	0x00000000
	.align		4
        /*0004*/ 	.word	0xffffffff
	.align		4
        /*0008*/ 	.word	0x00000000
	.align		4
        /*000c*/ 	.word	0xfffffffe
	.align		4
        /*0010*/ 	.word	0x00000000
	.align		4
        /*0014*/ 	.word	0xfffffffd
	.align		4
        /*0018*/ 	.word	0x00000000
	.align		4
        /*001c*/ 	.word	0xfffffffc


//--------------------- .text._Z13softmax_naivePKfPfii --------------------------
	.section	.text._Z13softmax_naivePKfPfii,"ax",@progbits
	.align	128
        .global         _Z13softmax_naivePKfPfii
        .type           _Z13softmax_naivePKfPfii,@function
        .size           _Z13softmax_naivePKfPfii,(.L_x_86 - _Z13softmax_naivePKfPfii)
        .other          _Z13softmax_naivePKfPfii,@"STO_CUDA_ENTRY STV_DEFAULT"
_Z13softmax_naivePKfPfii:
.text._Z13softmax_naivePKfPfii:
[----:B------:R-:W-:Y:S01]  /*0000*/  LDC R1, c[0x0][0x37c] ;  /* 0x0000df00ff017b82 */ /* 0x000fe20000000800 */
[----:B------:R-:W0:Y:S07]  /*0010*/  S2R R0, SR_TID.X ;  /* 0x0000000000007919 */ /* 0x000e2e0000002100 */
[----:B------:R-:W0:Y:S01]  /*0020*/  S2UR UR4, SR_CTAID.X ;  /* 0x00000000000479c3 */ /* 0x000e220000002500 */
[----:B------:R-:W1:Y:S07]  /*0030*/  LDCU UR5, c[0x0][0x390] ;  /* 0x00007200ff0577ac */ /* 0x000e6e0008000800 */
[----:B------:R-:W0:Y:S02]  /*0040*/  LDC R5, c[0x0][0x360] ;  /* 0x0000d800ff057b82 */ /* 0x000e240000000800 */
[----:B0-----:R-:W-:-:S05]  /*0050*/  IMAD R5, R5, UR4, R0 ;  /* 0x0000000405057c24 */ /* 0x001fca000f8e0200 */
[----:B-1----:R-:W-:-:S13]  /*0060*/  ISETP.GE.AND P0, PT, R5, UR5, PT ;  /* 0x0000000505007c0c */ /* 0x002fda000bf06270 */
[----:B------:R-:W-:Y:S05]  /*0070*/  @P0 EXIT ;  /* 0x000000000000094d */ /* 0x000fea0003800000 */
[----:B------:R-:W0:Y:S01]  /*0080*/  LDCU UR4, c[0x0][0x394] ;  /* 0x00007280ff0477ac */ /* 0x000e220008000800 */
[----:B------:R-:W-:Y:S01]  /*0090*/  MOV R2, 0xff800000 ;  /* 0xff80000000027802 */ /* 0x000fe20000000f00 */
[----:B------:R-:W1:Y:S01]  /*00a0*/  LDCU.64 UR12, c[0x0][0x358] ;  /* 0x00006b00ff0c77ac */ /* 0x000e620008000a00 */
[----:B0-----:R-:W-:Y:S02]  /*00b0*/  UISETP.GE.AND UP0, UPT, UR4, 0x1, UPT ;  /* 0x000000010400788c */ /* 0x001fe4000bf06270 */
[----:B------:R-:W-:-:S05]  /*00c0*/  IMAD R5, R5, UR4, RZ ;  /* 0x0000000405057c24 */ /* 0x000fca000f8e02ff */
[----:B------:R-:W-:Y:S02]  /*00d0*/  IADD3 R4, PT, PT, R5, UR4, RZ ;  /* 0x0000000405047c10 */ /* 0x000fe4000fffe0ff */
[----:B-1----:R-:W-:Y:S05]  /*00e0*/  BRA.U !UP0, `(.L_x_0) ;  /* 0x0000000908307547 */ /* 0x002fea000b800000 */
[----:B------:R-:W-:Y:S01]  /*00f0*/  VIADDMNMX R2, R5, 0x1, R4, !PT ;  /* 0x0000000105027846 */ /* 0x000fe20007800104 */
[----:B------:R-:W-:Y:S01]  /*0100*/  BSSY.RECONVERGENT B0, `(.L_x_1) ;  /* 0x0000045000007945 */ /* 0x000fe20003800200 */
[----:B------:R-:W-:-:S03]  /*0110*/  IMAD.MOV.U32 R3, RZ, RZ, R5 ;  /* 0x000000ffff037224 */ /* 0x000fc600078e0005 */
[----:B------:R-:W-:Y:S01]  /*0120*/  IMAD.IADD R0, R2, 0x1, -R5 ;  /* 0x0000000102007824 */ /* 0x000fe200078e0a05 */
[----:B------:R-:W-:-:S04]  /*0130*/  IADD3 R2, PT, PT, R5, -R2, RZ ;  /* 0x8000000205027210 */ /* 0x000fc80007ffe0ff */
[----:B------:R-:W-:Y:S02]  /*0140*/  ISETP.GT.U32.AND P1, PT, R2, -0x10, PT ;  /* 0xfffffff00200780c */ /* 0x000fe40003f24070 */
[----:B------:R-:W-:Y:S02]  /*0150*/  LOP3.LUT R24, R0, 0xf, RZ, 0xc0, !PT ;  /* 0x0000000f00187812 */ /* 0x000fe400078ec0ff */
[----:B------:R-:W-:Y:S02]  /*0160*/  MOV R2, 0xff800000 ;  /* 0xff80000000027802 */ /* 0x000fe40000000f00 */
[----:B------:R-:W-:-:S07]  /*0170*/  ISETP.NE.AND P0, PT, R24, RZ, PT ;  /* 0x000000ff1800720c */ /* 0x000fce0003f05270 */
[----:B------:R-:W-:Y:S06]  /*0180*/  @P1 BRA `(.L_x_2) ;  /* 0x0000000000f01947 */ /* 0x000fec0003800000 */
[----:B------:R-:W0:Y:S01]  /*0190*/  LDC.64 R6, c[0x0][0x380] ;  /* 0x0000e000ff067b82 */ /* 0x000e220000000a00 */
[----:B------:R-:W-:Y:S01]  /*01a0*/  LOP3.LUT R10, R0, 0xfffffff0, RZ, 0xc0, !PT ;  /* 0xfffffff0000a7812 */ /* 0x000fe200078ec0ff */
[----:B------:R-:W-:Y:S01]  /*01b0*/  IMAD.MOV.U32 R3, RZ, RZ, R5 ;  /* 0x000000ffff037224 */ /* 0x000fe200078e0005 */
[----:B------:R-:W-:Y:S02]  /*01c0*/  MOV R2, 0xff800000 ;  /* 0xff80000000027802 */ /* 0x000fe40000000f00 */
[----:B------:R-:W-:Y:S02]  /*01d0*/  IADD3 R10, PT, PT, -R10, RZ, RZ ;  /* 0x000000ff0a0a7210 */ /* 0x000fe40007ffe1ff */
[----:B0-----:R-:W-:-:S04]  /*01e0*/  IADD3 R6, P1, PT, R6, 0x20, RZ ;  /* 0x0000002006067810 */ /* 0x001fc80007f3e0ff */
[----:B------:R-:W-:-:S09]  /*01f0*/  IADD3.X R7, PT, PT, RZ, R7, RZ, P1, !PT ;  /* 0x00000007ff077210 */ /* 0x000fd20000ffe4ff */
.L_x_3:
[----:B------:R-:W-:-:S05]  /*0200*/  IMAD.WIDE R8, R3, 0x4, R6 ;  /* 0x0000000403087825 */ /* 0x000fca00078e0206 */
[----:B------:R-:W2:Y:S04]  /*0210*/  LDG.E R25, desc[UR12][R8.64+-0x20] ;  /* 0xffffe00c08197981 */ /* 0x000ea8000c1e1900 */
[----:B------:R-:W3:Y:S04]  /*0220*/  LDG.E R27, desc[UR12][R8.64+-0x1c] ;  /* 0xffffe40c081b7981 */ /* 0x000ee8000c1e1900 */
[----:B------:R-:W4:Y:S04]  /*0230*/  LDG.E R29, desc[UR12][R8.64+-0x18] ;  /* 0xffffe80c081d7981 */ /* 0x000f28000c1e1900 */
[----:B------:R-:W5:Y:S04]  /*0240*/  LDG.E R22, desc[UR12][R8.64+-0x14] ;  /* 0xffffec0c08167981 */ /* 0x000f68000c1e1900 */
        /* <DEDUP_REMOVED lines=11> */
[----:B------:R-:W5:Y:S01]  /*0300*/  LDG.E R23, desc[UR12][R8.64+0x1c] ;  /* 0x00001c0c08177981 */ /* 0x000f62000c1e1900 */
[----:B------:R-:W-:Y:S01]  /*0310*/  IADD3 R10, PT, PT, R10, 0x10, RZ ;  /* 0x000000100a0a7810 */ /* 0x000fe20007ffe0ff */
[----:B------:R-:W-:-:S03]  /*0320*/  VIADD R3, R3, 0x10 ;  /* 0x0000001003037836 */ /* 0x000fc60000000000 */
[----:B------:R-:W-:Y:S02]  /*0330*/  ISETP.NE.AND P2, PT, R10, RZ, PT ;  /* 0x000000ff0a00720c */ /* 0x000fe40003f45270 */
[----:B--2---:R-:W-:-:S04]  /*0340*/  FSETP.GT.AND P1, PT, R25, R2, PT ;  /* 0x000000021900720b */ /* 0x004fc80003f24000 */
[----:B------:R-:W-:-:S04]  /*0350*/  FSEL R2, R25, R2, P1 ;  /* 0x0000000219027208 */ /* 0x000fc80000800000 */
[----:B---3--:R-:W-:-:S04]  /*0360*/  FSETP.GT.AND P1, PT, R27, R2, PT ;  /* 0x000000021b00720b */ /* 0x008fc80003f24000 */
[----:B------:R-:W-:-:S04]  /*0370*/  FSEL R2, R27, R2, P1 ;  /* 0x000000021b027208 */ /* 0x000fc80000800000 */
[----:B----4-:R-:W-:-:S04]  /*0380*/  FSETP.GT.AND P1, PT, R29, R2, PT ;  /* 0x000000021d00720b */ /* 0x010fc80003f24000 */
[----:B------:R-:W-:-:S04]  /*0390*/  FSEL R29, R29, R2, P1 ;  /* 0x000000021d1d7208 */ /* 0x000fc80000800000 */
[----:B-----5:R-:W-:-:S04]  /*03a0*/  FSETP.GT.AND P1, PT, R22, R29, PT ;  /* 0x0000001d1600720b */ /* 0x020fc80003f24000 */
[----:B------:R-:W-:-:S04]  /*03b0*/  FSEL R22, R22, R29, P1 ;  /* 0x0000001d16167208 */ /* 0x000fc80000800000 */
[----:B------:R-:W-:-:S04]  /*03c0*/  FSETP.GT.AND P1, PT, R21, R22, PT ;  /* 0x000000161500720b */ /* 0x000fc80003f24000 */
        /* <DEDUP_REMOVED lines=22> */
[----:B------:R-:W-:Y:S01]  /*0530*/  FSEL R2, R23, R2, P1 ;  /* 0x0000000217027208 */ /* 0x000fe20000800000 */
[----:B------:R-:W-:Y:S08]  /*0540*/  @P2 BRA `(.L_x_3) ;  /* 0xfffffffc002c2947 */ /* 0x000ff0000383ffff */
.L_x_2:
[----:B------:R-:W-:Y:S05]  /*0550*/  BSYNC.RECONVERGENT B0 ;  /* 0x0000000000007941 */ /* 0x000fea0003800200 */
.L_x_1:
[----:B------:R-:W-:Y:S04]  /*0560*/  BSSY.RECONVERGENT B0, `(.L_x_0) ;  /* 0x0000044000007945 */ /* 0x000fe80003800200 */
[----:B------:R-:W-:Y:S05]  /*0570*/  @!P0 BRA `(.L_x_4) ;  /* 0x0000000400088947 */ /* 0x000fea0003800000 */
[----:B------:R-:W-:Y:S01]  /*0580*/  ISETP.GE.U32.AND P1, PT, R24, 0x8, PT ;  /* 0x000000081800780c */ /* 0x000fe20003f26070 */
[----:B------:R-:W-:Y:S01]  /*0590*/  BSSY.RECONVERGENT B1, `(.L_x_5) ;  /* 0x000001f000017945 */ /* 0x000fe20003800200 */
[----:B------:R-:W-:-:S04]  /*05a0*/  LOP3.LUT R8, R0, 0x7, RZ, 0xc0, !PT ;  /* 0x0000000700087812 */ /* 0x000fc800078ec0ff */
[----:B------:R-:W-:-:S07]  /*05b0*/  ISETP.NE.AND P0, PT, R8, RZ, PT ;  /* 0x000000ff0800720c */ /* 0x000fce0003f05270 */
[----:B------:R-:W-:Y:S06]  /*05c0*/  @!P1 BRA `(.L_x_6) ;  /* 0x00000000006c9947 */ /* 0x000fec0003800000 */
[----:B------:R-:W0:Y:S02]  /*05d0*/  LDC.64 R6, c[0x0][0x380] ;  /* 0x0000e000ff067b82 */ /* 0x000e240000000a00 */
[----:B0-----:R-:W-:-:S05]  /*05e0*/  IMAD.WIDE R6, R3, 0x4, R6 ;  /* 0x0000000403067825 */ /* 0x001fca00078e0206 */
[----:B------:R-:W2:Y:S04]  /*05f0*/  LDG.E R9, desc[UR12][R6.64] ;  /* 0x0000000c06097981 */ /* 0x000ea8000c1e1900 */
[----:B------:R-:W3:Y:S04]  /*0600*/  LDG.E R11, desc[UR12][R6.64+0x4] ;  /* 0x0000040c060b7981 */ /* 0x000ee8000c1e1900 */
[----:B------:R-:W4:Y:S04]  /*0610*/  LDG.E R13, desc[UR12][R6.64+0x8] ;  /* 0x0000080c060d7981 */ /* 0x000f28000c1e1900 */
[----:B------:R-:W5:Y:S04]  /*0620*/  LDG.E R15, desc[UR12][R6.64+0xc] ;  /* 0x00000c0c060f7981 */ /* 0x000f68000c1e1900 */
[----:B------:R-:W5:Y:S04]  /*0630*/  LDG.E R17, desc[UR12][R6.64+0x10] ;  /* 0x0000100c06117981 */ /* 0x000f68000c1e1900 */
[----:B------:R-:W5:Y:S04]  /*0640*/  LDG.E R19, desc[UR12][R6.64+0x14] ;  /* 0x0000140c06137981 */ /* 0x000f68000c1e1900 */
[----:B------:R-:W5:Y:S04]  /*0650*/  LDG.E R21, desc[UR12][R6.64+0x18] ;  /* 0x0000180c06157981 */ /* 0x000f68000c1e1900 */
[----:B------:R-:W5:Y:S01]  /*0660*/  LDG.E R23, desc[UR12][R6.64+0x1c] ;  /* 0x00001c0c06177981 */ /* 0x000f62000c1e1900 */
[----:B------:R-:W-:-:S02]  /*0670*/  IADD3 R3, PT, PT, R3, 0x8, RZ ;  /* 0x0000000803037810 */ /* 0x000fc40007ffe0ff */
        /* <DEDUP_REMOVED lines=15> */
[----:B------:R-:W-:-:S09]  /*0770*/  FSEL R2, R23, R2, P1 ;  /* 0x0000000217027208 */ /* 0x000fd20000800000 */
.L_x_6:
[----:B------:R-:W-:Y:S05]  /*0780*/  BSYNC.RECONVERGENT B1 ;  /* 0x0000000000017941 */ /* 0x000fea0003800200 */
.L_x_5:
        /* <DEDUP_REMOVED lines=20> */
[----:B------:R-:W-:-:S09]  /*08d0*/  FSEL R2, R15, R2, P1 ;  /* 0x000000020f027208 */ /* 0x000fd20000800000 */
.L_x_8:
[----:B------:R-:W-:Y:S05]  /*08e0*/  BSYNC.RECONVERGENT B1 ;  /* 0x0000000000017941 */ /* 0x000fea0003800200 */
.L_x_7:
[----:B------:R-:W-:Y:S05]  /*08f0*/  @!P0 BRA `(.L_x_4) ;  /* 0x0000000000288947 */ /* 0x000fea0003800000 */
[----:B------:R-:W0:Y:S01]  /*0900*/  LDC.64 R8, c[0x0][0x380] ;  /* 0x0000e000ff087b82 */ /* 0x000e220000000a00 */
[----:B------:R-:W-:-:S07]  /*0910*/  IMAD.MOV R0, RZ, RZ, -R0 ;  /* 0x000000ffff007224 */ /* 0x000fce00078e0a00 */
.L_x_9:
[----:B0-----:R-:W-:-:S06]  /*0920*/  IMAD.WIDE R6, R3, 0x4, R8 ;  /* 0x0000000403067825 */ /* 0x001fcc00078e0208 */
[----:B------:R-:W2:Y:S01]  /*0930*/  LDG.E R7, desc[UR12][R6.64] ;  /* 0x0000000c06077981 */ /* 0x000ea2000c1e1900 */
[----:B------:R-:W-:Y:S02]  /*0940*/  IADD3 R0, PT, PT, R0, 0x1, RZ ;  /* 0x0000000100007810 */ /* 0x000fe40007ffe0ff */
[----:B------:R-:W-:Y:S02]  /*0950*/  IADD3 R3, PT, PT, R3, 0x1, RZ ;  /* 0x0000000103037810 */ /* 0x000fe40007ffe0ff */
[----:B------:R-:W-:Y:S02]  /*0960*/  ISETP.NE.AND P1, PT, R0, RZ, PT ;  /* 0x000000ff0000720c */ /* 0x000fe40003f25270 */
[----:B--2---:R-:W-:-:S04]  /*0970*/  FSETP.GT.AND P0, PT, R7, R2, PT ;  /* 0x000000020700720b */ /* 0x004fc80003f04000 */
[----:B------:R-:W-:-:S07]  /*0980*/  FSEL R2, R7, R2, P0 ;  /* 0x0000000207027208 */ /* 0x000fce0000000000 */
[----:B------:R-:W-:Y:S05]  /*0990*/  @P1 BRA `(.L_x_9) ;  /* 0xfffffffc00e01947 */ /* 0x000fea000383ffff */
.L_x_4:
[----:B------:R-:W-:Y:S05]  /*09a0*/  BSYNC.RECONVERGENT B0 ;  /* 0x0000000000007941 */ /* 0x000fea0003800200 */
.L_x_0:
[----:B------:R-:W0:Y:S01]  /*09b0*/  LDCU UR4, c[0x0][0x394] ;  /* 0x00007280ff0477ac */ /* 0x000e220008000800 */
[----:B------:R-:W-:Y:S01]  /*09c0*/  IMAD.MOV.U32 R3, RZ, RZ, RZ ;  /* 0x000000ffff037224 */ /* 0x000fe200078e00ff */
[----:B0-----:R-:W-:-:S09]  /*09d0*/  UISETP.GE.AND UP0, UPT, UR4, 0x1, UPT ;  /* 0x000000010400788c */ /* 0x001fd2000bf06270 */
[----:B------:R-:W-:Y:S05]  /*09e0*/  BRA.U !UP0, `(.L_x_10) ;  /* 0x0000000d08387547 */ /* 0x000fea000b800000 */
[C---:B------:R-:W-:Y:S01]  /*09f0*/  VIADDMNMX R6, R5.reuse, 0x1, R4, !PT ;  /* 0x0000000105067846 */ /* 0x040fe20007800104 */
[----:B------:R-:W-:Y:S01]  /*0a00*/  BSSY.RECONVERGENT B0, `(.L_x_11) ;  /* 0x0000067000007945 */ /* 0x000fe20003800200 */
[----:B------:R-:W-:Y:S01]  /*0a10*/  IMAD.MOV.U32 R3, RZ, RZ, RZ ;  /* 0x000000ffff037224 */ /* 0x000fe200078e00ff */
[----:B------:R-:W-:Y:S02]  /*0a20*/  MOV R11, R5 ;  /* 0x00000005000b7202 */ /* 0x000fe40000000f00 */
[CC--:B------:R-:W-:Y:S02]  /*0a30*/  IADD3 R0, PT, PT, -R5.reuse, R6.reuse, RZ ;  /* 0x0000000605007210 */ /* 0x0c0fe40007ffe1ff */
[----:B------:R-:W-:Y:S02]  /*0a40*/  IADD3 R6, PT, PT, R5, -R6, RZ ;  /* 0x8000000605067210 */ /* 0x000fe40007ffe0ff */
[----:B------:R-:W-:Y:S02]  /*0a50*/  LOP3.LUT R22, R0, 0x7, RZ, 0xc0, !PT ;  /* 0x0000000700167812 */ /* 0x000fe400078ec0ff */
[----:B------:R-:W-:-:S02]  /*0a60*/  ISETP.GT.U32.AND P0, PT, R6, -0x8, PT ;  /* 0xfffffff80600780c */ /* 0x000fc40003f04070 */
[----:B------:R-:W-:-:S11]  /*0a70*/  ISETP.NE.AND P1, PT, R22, RZ, PT ;  /* 0x000000ff1600720c */ /* 0x000fd60003f25270 */
[----:B------:R-:W-:Y:S05]  /*0a80*/  @P0 BRA `(.L_x_12) ;  /* 0x0000000400780947 */ /* 0x000fea0003800000 */
[----:B------:R-:W0:Y:S01]  /*0a90*/  LDC.64 R6, c[0x0][0x380] ;  /* 0x0000e000ff067b82 */ /* 0x000e220000000a00 */
[----:B------:R-:W-:Y:S01]  /*0aa0*/  LOP3.LUT R10, R0, 0xfffffff8, RZ, 0xc0, !PT ;  /* 0xfffffff8000a7812 */ /* 0x000fe200078ec0ff */
[----:B------:R-:W-:Y:S01]  /*0ab0*/  HFMA2 R3, -RZ, RZ, 0, 0 ;  /* 0x00000000ff037431 */ /* 0x000fe200000001ff */
[----:B------:R-:W-:Y:S02]  /*0ac0*/  MOV R11, R5 ;  /* 0x00000005000b7202 */ /* 0x000fe40000000f00 */
[----:B------:R-:W-:Y:S02]  /*0ad0*/  IADD3 R10, PT, PT, -R10, RZ, RZ ;  /* 0x000000ff0a0a7210 */ /* 0x000fe40007ffe1ff */
[----:B0-----:R-:W-:-:S05]  /*0ae0*/  IADD3 R6, P0, PT, R6, 0x10, RZ ;  /* 0x0000001006067810 */ /* 0x001fca0007f1e0ff */
[----:B------:R-:W-:-:S08]  /*0af0*/  IMAD.X R7, RZ, RZ, R7, P0 ;  /* 0x000000ffff077224 */ /* 0x000fd000000e0607 */
.L_x_13:
        /* <DEDUP_REMOVED lines=8> */
[----:B------:R0:W5:Y:S01]  /*0b80*/  LDG.E R17, desc[UR12][R8.64+0xc] ;  /* 0x00000c0c08117981 */ /* 0x000162000c1e1900 */
[----:B------:R-:W-:Y:S01]  /*0b90*/  IMAD.MOV.U32 R14, RZ, RZ, 0x3bbb989d ;  /* 0x3bbb989dff0e7424 */ /* 0x000fe200078e00ff */
[----:B------:R-:W-:Y:S01]  /*0ba0*/  MOV R12, 0x437c0000 ;  /* 0x437c0000000c7802 */ /* 0x000fe20000000f00 */
[----:B------:R-:W-:Y:S01]  /*0bb0*/  VIADD R10, R10, 0x8 ;  /* 0x000000080a0a7836 */ /* 0x000fe20000000000 */
[----:B------:R-:W-:-:S04]  /*0bc0*/  IADD3 R11, PT, PT, R11, 0x8, RZ ;  /* 0x000000080b0b7810 */ /* 0x000fc80007ffe0ff */
[----:B------:R-:W-:Y:S01]  /*0bd0*/  ISETP.NE.AND P0, PT, R10, RZ, PT ;  /* 0x000000ff0a00720c */ /* 0x000fe20003f05270 */
[----:B--2---:R-:W-:-:S04]  /*0be0*/  FADD R25, R25, -R2 ;  /* 0x8000000219197221 */ /* 0x004fc80000000000 */
[----:B------:R-:W-:Y:S01]  /*0bf0*/  FFMA.SAT R27, R25, R14, 0.5 ;  /* 0x3f000000191b7423 */ /* 0x000fe2000000200e */
[----:B---3--:R-:W-:-:S03]  /*0c00*/  FADD R29, R29, -R2 ;  /* 0x800000021d1d7221 */ /* 0x008fc60000000000 */
[----:B------:R-:W-:Y:S01]  /*0c10*/  FFMA.RM R18, R27, R12, 12582913 ;  /* 0x4b4000011b127423 */ /* 0x000fe2000000400c */
[----:B------:R-:W-:Y:S01]  /*0c20*/  FFMA.SAT R27, R29, R14, 0.5 ;  /* 0x3f0000001d1b7423 */ /* 0x000fe2000000200e */
[--C-:B----4-:R-:W-:Y:S02]  /*0c30*/  FADD R23, R23, -R2.reuse ;  /* 0x8000000217177221 */ /* 0x110fe40000000000 */
[C---:B------:R-:W-:Y:S01]  /*0c40*/  FADD R16, R18.reuse, -12583039 ;  /* 0xcb40007f12107421 */ /* 0x040fe20000000000 */
[----:B------:R-:W-:Y:S01]  /*0c50*/  SHF.L.U32 R18, R18, 0x17, RZ ;  /* 0x0000001712127819 */ /* 0x000fe200000006ff */
[----:B-----5:R-:W-:Y:S02]  /*0c60*/  FADD R21, R21, -R2 ;  /* 0x8000000215157221 */ /* 0x020fe40000000000 */
[----:B------:R-:W-:Y:S01]  /*0c70*/  FFMA R20, R25, 1.4426950216293334961, -R16 ;  /* 0x3fb8aa3b19147823 */ /* 0x000fe20000000810 */
[----:B------:R-:W-:Y:S01]  /*0c80*/  FFMA.RM R16, R27, R12, 12582913 ;  /* 0x4b4000011b107423 */ /* 0x000fe2000000400c */
[----:B------:R-:W-:-:S02]  /*0c90*/  FADD R19, R19, -R2 ;  /* 0x8000000213137221 */ /* 0x000fc40000000000 */
[----:B------:R-:W-:Y:S01]  /*0ca0*/  FFMA R20, R25, 1.925963033500011079e-08, R20 ;  /* 0x32a5706019147823 */ /* 0x000fe20000000014 */
[C---:B0-----:R-:W-:Y:S01]  /*0cb0*/  FADD R8, R16.reuse, -12583039 ;  /* 0xcb40007f10087421 */ /* 0x041fe20000000000 */
[-C--:B------:R-:W-:Y:S01]  /*0cc0*/  FFMA.SAT R25, R23, R14.reuse, 0.5 ;  /* 0x3f00000017197423 */ /* 0x080fe2000000200e */
[----:B------:R-:W-:Y:S02]  /*0cd0*/  FFMA.SAT R27, R19, R14, 0.5 ;  /* 0x3f000000131b7423 */ /* 0x000fe4000000200e */
[C---:B------:R-:W-:Y:S01]  /*0ce0*/  FFMA R8, R29.reuse, 1.4426950216293334961, -R8 ;  /* 0x3fb8aa3b1d087823 */ /* 0x040fe20000000808 */
[----:B------:R-:W0:Y:S03]  /*0cf0*/  MUFU.EX2 R20, R20 ;  /* 0x0000001400147308 */ /* 0x000e260000000800 */
[----:B------:R-:W-:Y:S01]  /*0d00*/  FFMA R9, R29, 1.925963033500011079e-08, R8 ;  /* 0x32a570601d097823 */ /* 0x000fe20000000008 */
[-C--:B------:R-:W-:Y:S01]  /*0d10*/  FFMA.RM R8, R25, R12.reuse, 12582913 ;  /* 0x4b40000119087423 */ /* 0x080fe2000000400c */
[----:B------:R-:W-:Y:S01]  /*0d20*/  SHF.L.U32 R25, R16, 0x17, RZ ;  /* 0x0000001710197819 */ /* 0x000fe200000006ff */
[----:B------:R-:W-:-:S03]  /*0d30*/  FFMA.RM R16, R27, R12, 12582913 ;  /* 0x4b4000011b107423 */ /* 0x000fc6000000400c */
[----:B------:R-:W1:Y:S01]  /*0d40*/  MUFU.EX2 R9, R9 ;  /* 0x0000000900097308 */ /* 0x000e620000000800 */
[----:B0-----:R-:W-:Y:S01]  /*0d50*/  FFMA R18, R18, R20, R3 ;  /* 0x0000001412127223 */ /* 0x001fe20000000003 */
[----:B------:R-:W-:Y:S01]  /*0d60*/  FFMA.SAT R3, R21, R14, 0.5 ;  /* 0x3f00000015037423 */ /* 0x000fe2000000200e */
[----:B------:R-:W-:-:S03]  /*0d70*/  FADD R20, R8, -12583039 ;  /* 0xcb40007f08147421 */ /* 0x000fc60000000000 */
[----:B------:R-:W-:Y:S01]  /*0d80*/  FFMA.RM R3, R3, R12, 12582913 ;  /* 0x4b40000103037423 */ /* 0x000fe2000000400c */
[----:B------:R-:W-:-:S03]  /*0d90*/  FFMA R20, R23, 1.4426950216293334961, -R20 ;  /* 0x3fb8aa3b17147823 */ /* 0x000fc60000000814 */
[----:B------:R-:W-:Y:S01]  /*0da0*/  FADD R24, R3, -12583039 ;  /* 0xcb40007f03187421 */ /* 0x000fe20000000000 */
[----:B-1----:R-:W-:Y:S01]  /*0db0*/  FFMA R9, R25, R9, R18 ;  /* 0x0000000919097223 */ /* 0x002fe20000000012 */
[----:B------:R-:W-:Y:S01]  /*0dc0*/  FFMA R18, R23, 1.925963033500011079e-08, R20 ;  /* 0x32a5706017127823 */ /* 0x000fe20000000014 */
[----:B------:R-:W-:Y:S01]  /*0dd0*/  FADD R23, R15, -R2 ;  /* 0x800000020f177221 */ /* 0x000fe20000000000 */
[----:B------:R-:W-:Y:S01]  /*0de0*/  FFMA R24, R21, 1.4426950216293334961, -R24 ;  /* 0x3fb8aa3b15187823 */ /* 0x000fe20000000818 */
[----:B------:R-:W-:Y:S01]  /*0df0*/  FADD R20, R16, -12583039 ;  /* 0xcb40007f10147421 */ /* 0x000fe20000000000 */
[----:B------:R-:W-:Y:S01]  /*0e00*/  FADD R25, R17, -R2 ;  /* 0x8000000211197221 */ /* 0x000fe20000000000 */
[----:B------:R-:W-:Y:S01]  /*0e10*/  FFMA.SAT R15, R23, R14, 0.5 ;  /* 0x3f000000170f7423 */ /* 0x000fe2000000200e */
[----:B------:R-:W-:Y:S01]  /*0e20*/  FFMA R24, R21, 1.925963033500011079e-08, R24 ;  /* 0x32a5706015187823 */ /* 0x000fe20000000018 */
[----:B------:R-:W-:Y:S01]  /*0e30*/  FADD R21, R13, -R2 ;  /* 0x800000020d157221 */ /* 0x000fe20000000000 */
[----:B------:R-:W-:Y:S01]  /*0e40*/  FFMA R20, R19, 1.4426950216293334961, -R20 ;  /* 0x3fb8aa3b13147823 */ /* 0x000fe20000000814 */
[----:B------:R-:W-:Y:S01]  /*0e50*/  FFMA.RM R15, R15, R12, 12582913 ;  /* 0x4b4000010f0f7423 */ /* 0x000fe2000000400c */
[----:B------:R-:W0:Y:S01]  /*0e60*/  MUFU.EX2 R18, R18 ;  /* 0x0000001200127308 */ /* 0x000e220000000800 */
[----:B------:R-:W-:Y:S01]  /*0e70*/  FFMA.SAT R27, R21, R14, 0.5 ;  /* 0x3f000000151b7423 */ /* 0x000fe2000000200e */
[----:B------:R-:W-:Y:S01]  /*0e80*/  FFMA R19, R19, 1.925963033500011079e-08, R20 ;  /* 0x32a5706013137823 */ /* 0x000fe20000000014 */
[----:B------:R-:W-:Y:S01]  /*0e90*/  FADD R20, R15, -12583039 ;  /* 0xcb40007f0f147421 */ /* 0x000fe20000000000 */
[----:B------:R-:W-:Y:S01]  /*0ea0*/  SHF.L.U32 R3, R3, 0x17, RZ ;  /* 0x0000001703037819 */ /* 0x000fe200000006ff */
[----:B------:R-:W-:Y:S01]  /*0eb0*/  FFMA.RM R17, R27, R12, 12582913 ;  /* 0x4b4000011b117423 */ /* 0x000fe2000000400c */
[----:B------:R-:W-:Y:S01]  /*0ec0*/  FFMA.SAT R27, R25, R14, 0.5 ;  /* 0x3f000000191b7423 */ /* 0x000fe2000000200e */
[----:B------:R-:W-:Y:S01]  /*0ed0*/  FFMA R20, R23, 1.4426950216293334961, -R20 ;  /* 0x3fb8aa3b17147823 */ /* 0x000fe20000000814 */
[----:B------:R1:W2:Y:S02]  /*0ee0*/  MUFU.EX2 R13, R24 ;  /* 0x00000018000d7308 */ /* 0x0002a40000000800 */
[----:B------:R-:W-:Y:S01]  /*0ef0*/  FFMA.RM R12, R27, R12, 12582913 ;  /* 0x4b4000011b0c7423 */ /* 0x000fe2000000400c */
[----:B------:R-:W-:Y:S01]  /*0f00*/  FFMA R14, R23, 1.925963033500011079e-08, R20 ;  /* 0x32a57060170e7823 */ /* 0x000fe20000000014 */
[----:B------:R-:W-:-:S04]  /*0f10*/  FADD R20, R17, -12583039 ;  /* 0xcb40007f11147421 */ /* 0x000fc80000000000 */
[----:B------:R-:W3:Y:S01]  /*0f20*/  MUFU.EX2 R19, R19 ;  /* 0x0000001300137308 */ /* 0x000ee20000000800 */
[----:B-1----:R-:W-:Y:S01]  /*0f30*/  FADD R24, R12, -12583039 ;  /* 0xcb40007f0c187421 */ /* 0x002fe20000000000 */
[----:B------:R-:W-:-:S03]  /*0f40*/  FFMA R20, R21, 1.4426950216293334961, -R20 ;  /* 0x3fb8aa3b15147823 */ /* 0x000fc60000000814 */
[----:B------:R-:W-:Y:S01]  /*0f50*/  FFMA R24, R25, 1.4426950216293334961, -R24 ;  /* 0x3fb8aa3b19187823 */ /* 0x000fe20000000818 */
[----:B------:R-:W-:Y:S01]  /*0f60*/  FFMA R21, R21, 1.925963033500011079e-08, R20 ;  /* 0x32a5706015157823 */ /* 0x000fe20000000014 */
[----:B------:R-:W-:Y:S01]  /*0f70*/  IMAD.SHL.U32 R20, R8, 0x800000, RZ ;  /* 0x0080000008147824 */ /* 0x000fe200078e00ff */
[----:B------:R-:W1:Y:S01]  /*0f80*/  MUFU.EX2 R14, R14 ;  /* 0x0000000e000e7308 */ /* 0x000e620000000800 */
[----:B------:R-:W-:Y:S02]  /*0f90*/  FFMA R24, R25, 1.925963033500011079e-08, R24 ;  /* 0x32a5706019187823 */ /* 0x000fe40000000018 */
[----:B0-----:R-:W-:Y:S01]  /*0fa0*/  FFMA R18, R20, R18, R9 ;  /* 0x0000001214127223 */ /* 0x001fe20000000009 */
[----:B------:R-:W-:Y:S02]  /*0fb0*/  SHF.L.U32 R9, R16, 0x17, RZ ;  /* 0x0000001710097819 */ /* 0x000fe400000006ff */
[----:B------:R-:W-:Y:S01]  /*0fc0*/  SHF.L.U32 R16, R15, 0x17, RZ ;  /* 0x000000170f107819 */ /* 0x000fe200000006ff */
[----:B--2---:R-:W-:Y:S01]  /*0fd0*/  FFMA R18, R3, R13, R18 ;  /* 0x0000000d03127223 */ /* 0x004fe20000000012 */
[----:B------:R-:W0:Y:S01]  /*0fe0*/  MUFU.EX2 R8, R21 ;  /* 0x0000001500087308 */ /* 0x000e220000000800 */
[----:B------:R-:W-:-:S02]  /*0ff0*/  SHF.L.U32 R3, R12, 0x17, RZ ;  /* 0x000000170c037819 */ /* 0x000fc400000006ff */
[----:B---3--:R-:W-:Y:S01]  /*1000*/  FFMA R9, R9, R19, R18 ;  /* 0x0000001309097223 */ /* 0x008fe20000000012 */
[----:B------:R-:W-:-:S04]  /*1010*/  SHF.L.U32 R18, R17, 0x17, RZ ;  /* 0x0000001711127819 */ /* 0x000fc800000006ff */
[----:B------:R-:W2:Y:S01]  /*1020*/  MUFU.EX2 R24, R24 ;  /* 0x0000001800187308 */ /* 0x000ea20000000800 */
[----:B-1----:R-:W-:-:S04]  /*1030*/  FFMA R9, R16, R14, R9 ;  /* 0x0000000e10097223 */ /* 0x002fc80000000009 */
[----:B0-----:R-:W-:-:S04]  /*1040*/  FFMA R8, R18, R8, R9 ;  /* 0x0000000812087223 */ /* 0x001fc80000000009 */
[----:B--2---:R-:W-:Y:S01]  /*1050*/  FFMA R3, R3, R24, R8 ;  /* 0x0000001803037223 */ /* 0x004fe20000000008 */
[----:B------:R-:W-:Y:S06]  /*1060*/  @P0 BRA `(.L_x_13) ;  /* 0xfffffff800a40947 */ /* 0x000fec000383ffff */
.L_x_12:
[----:B------:R-:W-:Y:S05]  /*1070*/  BSYNC.RECONVERGENT B0 ;  /* 0x0000000000007941 */ /* 0x000fea0003800200 */
.L_x_11:
        /* <DEDUP_REMOVED lines=13> */
[----:B------:R-:W-:-:S02]  /*1150*/  HFMA2 R8, -RZ, RZ, 3.7421875, 0 ;  /* 0x437c0000ff087431 */ /* 0x000fc400000001ff */
[----:B------:R-:W-:Y:S01]  /*1160*/  IMAD.MOV.U32 R18, RZ, RZ, 0x3bbb989d ;  /* 0x3bbb989dff127424 */ /* 0x000fe200078e00ff */
[----:B------:R-:W-:Y:S01]  /*1170*/  IADD3 R11, PT, PT, R11, 0x4, RZ ;  /* 0x000000040b0b7810 */ /* 0x000fe20007ffe0ff */
[----:B--2---:R-:W-:-:S04]  /*1180*/  FADD R10, R7, -R2 ;  /* 0x80000002070a7221 */ /* 0x004fc80000000000 */
[----:B------:R-:W-:Y:S01]  /*1190*/  FFMA.SAT R7, R10, R18, 0.5 ;  /* 0x3f0000000a077423 */ /* 0x000fe20000002012 */
[----:B---3--:R-:W-:-:S03]  /*11a0*/  FADD R14, R9, -R2 ;  /* 0x80000002090e7221 */ /* 0x008fc60000000000 */
[----:B------:R-:W-:Y:S01]  /*11b0*/  FFMA.RM R6, R7, R8, 12582913 ;  /* 0x4b40000107067423 */ /* 0x000fe20000004008 */
[----:B------:R-:W-:Y:S01]  /*11c0*/  FFMA.SAT R7, R14, R18, 0.5 ;  /* 0x3f0000000e077423 */ /* 0x000fe20000002012 */
[--C-:B----4-:R-:W-:Y:S02]  /*11d0*/  FADD R9, R17, -R2.reuse ;  /* 0x8000000211097221 */ /* 0x110fe40000000000 */
[----:B------:R-:W-:Y:S01]  /*11e0*/  FADD R15, R6, -12583039 ;  /* 0xcb40007f060f7421 */ /* 0x000fe20000000000 */
[----:B------:R-:W-:Y:S01]  /*11f0*/  FFMA.RM R7, R7, R8, 12582913 ;  /* 0x4b40000107077423 */ /* 0x000fe20000004008 */
[----:B------:R-:W-:Y:S01]  /*1200*/  FFMA.SAT R19, R9, R18, 0.5 ;  /* 0x3f00000009137423 */ /* 0x000fe20000002012 */
[----:B-----5:R-:W-:Y:S01]  /*1210*/  FADD R13, R21, -R2 ;  /* 0x80000002150d7221 */ /* 0x020fe20000000000 */
[----:B------:R-:W-:Y:S01]  /*1220*/  FFMA R15, R10, 1.4426950216293334961, -R15 ;  /* 0x3fb8aa3b0a0f7823 */ /* 0x000fe2000000080f */
[----:B------:R-:W-:Y:S01]  /*1230*/  FADD R17, R7, -12583039 ;  /* 0xcb40007f07117421 */ /* 0x000fe20000000000 */
[----:B------:R-:W-:-:S02]  /*1240*/  SHF.L.U32 R6, R6, 0x17, RZ ;  /* 0x0000001706067819 */ /* 0x000fc400000006ff */
[----:B------:R-:W-:Y:S01]  /*1250*/  FFMA R12, R10, 1.925963033500011079e-08, R15 ;  /* 0x32a570600a0c7823 */ /* 0x000fe2000000000f */
[----:B------:R-:W-:Y:S01]  /*1260*/  FFMA.RM R10, R19, R8, 12582913 ;  /* 0x4b400001130a7423 */ /* 0x000fe20000004008 */
[----:B------:R-:W-:Y:S01]  /*1270*/  FFMA.SAT R15, R13, R18, 0.5 ;  /* 0x3f0000000d0f7423 */ /* 0x000fe20000002012 */
[----:B------:R-:W-:Y:S01]  /*1280*/  FFMA R17, R14, 1.4426950216293334961, -R17 ;  /* 0x3fb8aa3b0e117823 */ /* 0x000fe20000000811 */
[----:B------:R-:W-:Y:S01]  /*1290*/  SHF.L.U32 R7, R7, 0x17, RZ ;  /* 0x0000001707077819 */ /* 0x000fe200000006ff */
[----:B------:R-:W-:Y:S01]  /*12a0*/  FADD R18, R10, -12583039 ;  /* 0xcb40007f0a127421 */ /* 0x000fe20000000000 */
[----:B------:R-:W-:Y:S01]  /*12b0*/  FFMA.RM R15, R15, R8, 12582913 ;  /* 0x4b4000010f0f7423 */ /* 0x000fe20000004008 */
[----:B------:R-:W-:Y:S01]  /*12c0*/  FFMA R17, R14, 1.925963033500011079e-08, R17 ;  /* 0x32a570600e117823 */ /* 0x000fe20000000011 */
[----:B------:R-:W0:Y:S01]  /*12d0*/  MUFU.EX2 R12, R12 ;  /* 0x0000000c000c7308 */ /* 0x000e220000000800 */
[----:B------:R-:W-:Y:S01]  /*12e0*/  FFMA R18, R9, 1.4426950216293334961, -R18 ;  /* 0x3fb8aa3b09127823 */ /* 0x000fe20000000812 */
[----:B------:R-:W-:-:S03]  /*12f0*/  FADD R8, R15, -12583039 ;  /* 0xcb40007f0f087421 */ /* 0x000fc60000000000 */
[----:B------:R-:W-:Y:S01]  /*1300*/  FFMA R18, R9, 1.925963033500011079e-08, R18 ;  /* 0x32a5706009127823 */ /* 0x000fe20000000012 */
[C---:B------:R-:W-:Y:S02]  /*1310*/  FFMA R8, R13.reuse, 1.4426950216293334961, -R8 ;  /* 0x3fb8aa3b0d087823 */ /* 0x040fe40000000808 */
[----:B------:R-:W1:Y:S02]  /*1320*/  MUFU.EX2 R17, R17 ;  /* 0x0000001100117308 */ /* 0x000e640000000800 */
[----:B------:R-:W-:-:S06]  /*1330*/  FFMA R8, R13, 1.925963033500011079e-08, R8 ;  /* 0x32a570600d087823 */ /* 0x000fcc0000000008 */
[----:B------:R-:W2:Y:S01]  /*1340*/  MUFU.EX2 R18, R18 ;  /* 0x0000001200127308 */ /* 0x000ea20000000800 */
[----:B0-----:R-:W-:Y:S01]  /*1350*/  FFMA R6, R6, R12, R3 ;  /* 0x0000000c06067223 */ /* 0x001fe20000000003 */
[----:B------:R-:W-:Y:S01]  /*1360*/  IMAD.SHL.U32 R3, R10, 0x800000, RZ ;  /* 0x008000000a037824 */ /* 0x000fe200078e00ff */
[----:B------:R-:W-:-:S05]  /*1370*/  SHF.L.U32 R10, R15, 0x17, RZ ;  /* 0x000000170f0a7819 */ /* 0x000fca00000006ff */
[----:B------:R-:W0:Y:S01]  /*1380*/  MUFU.EX2 R8, R8 ;  /* 0x0000000800087308 */ /* 0x000e220000000800 */
[----:B-1----:R-:W-:-:S04]  /*1390*/  FFMA R6, R7, R17, R6 ;  /* 0x0000001107067223 */ /* 0x002fc80000000006 */
[----:B--2---:R-:W-:-:S04]  /*13a0*/  FFMA R3, R3, R18, R6 ;  /* 0x0000001203037223 */ /* 0x004fc80000000006 */
[----:B0-----:R-:W-:-:S07]  /*13b0*/  FFMA R3, R10, R8, R3 ;  /* 0x000000080a037223 */ /* 0x001fce0000000003 */
.L_x_16:
[----:B------:R-:W-:Y:S05]  /*13c0*/  BSYNC.RECONVERGENT B1 ;  /* 0x0000000000017941 */ /* 0x000fea0003800200 */
.L_x_15:
[----:B------:R-:W-:Y:S05]  /*13d0*/  @!P1 BRA `(.L_x_14) ;  /* 0x0000000000b89947 */ /* 0x000fea0003800000 */
[----:B------:R-:W-:Y:S01]  /*13e0*/  ISETP.NE.AND P0, PT, R16, 0x1, PT ;  /* 0x000000011000780c */ /* 0x000fe20003f05270 */
[----:B------:R-:W-:Y:S01]  /*13f0*/  BSSY.RECONVERGENT B1, `(.L_x_17) ;  /* 0x000001d000017945 */ /* 0x000fe20003800200 */
[----:B------:R-:W-:-:S04]  /*1400*/  LOP3.LUT R0, R0, 0x1, RZ, 0xc0, !PT ;  /* 0x0000000100007812 */ /* 0x000fc800078ec0ff */
[----:B------:R-:W-:-:S07]  /*1410*/  ISETP.NE.U32.AND P1, PT, R0, 0x1, PT ;  /* 0x000000010000780c */ /* 0x000fce0003f25070 */
[----:B------:R-:W-:Y:S06]  /*1420*/  @!P0 BRA `(.L_x_18) ;  /* 0x0000000000648947 */ /* 0x000fec0003800000 */
[----:B------:R-:W0:Y:S02]  /*1430*/  LDC.64 R6, c[0x0][0x380] ;  /* 0x0000e000ff067b82 */ /* 0x000e240000000a00 */
[----:B0-----:R-:W-:-:S05]  /*1440*/  IMAD.WIDE R6, R11, 0x4, R6 ;  /* 0x000000040b067825 */ /* 0x001fca00078e0206 */
[----:B------:R-:W2:Y:S04]  /*1450*/  LDG.E R9, desc[UR12][R6.64] ;  /* 0x0000000c06097981 */ /* 0x000ea8000c1e1900 */
[----:B------:R-:W3:Y:S01]  /*1460*/  LDG.E R15, desc[UR12][R6.64+0x4] ;  /* 0x0000040c060f7981 */ /* 0x000ee2000c1e1900 */
[----:B------:R-:W-:Y:S01]  /*1470*/  MOV R0, 0x3bbb989d ;  /* 0x3bbb989d00007802 */ /* 0x000fe20000000f00 */
[----:B------:R-:W-:Y:S01]  /*1480*/  IMAD.MOV.U32 R13, RZ, RZ, 0x437c0000 ;  /* 0x437c0000ff0d7424 */ /* 0x000fe200078e00ff */
[----:B------:R-:W-:Y:S01]  /*1490*/  IADD3 R11, PT, PT, R11, 0x2, RZ ;  /* 0x000000020b0b7810 */ /* 0x000fe20007ffe0ff */
[----:B--2---:R-:W-:-:S04]  /*14a0*/  FADD R9, R9, -R2 ;  /* 0x8000000209097221 */ /* 0x004fc80000000000 */
[----:B------:R-:W-:Y:S01]  /*14b0*/  FFMA.SAT R8, R9, R0, 0.5 ;  /* 0x3f00000009087423 */ /* 0x000fe20000002000 */
[----:B---3--:R-:W-:-:S03]  /*14c0*/  FADD R15, R15, -R2 ;  /* 0x800000020f0f7221 */ /* 0x008fc60000000000 */
[----:B------:R-:W-:Y:S01]  /*14d0*/  FFMA.RM R8, R8, R13, 12582913 ;  /* 0x4b40000108087423 */ /* 0x000fe2000000400d */
[----:B------:R-:W-:-:S03]  /*14e0*/  FFMA.SAT R10, R15, R0, 0.5 ;  /* 0x3f0000000f0a7423 */ /* 0x000fc60000002000 */
[----:B------:R-:W-:Y:S01]  /*14f0*/  FADD R0, R8, -12583039 ;  /* 0xcb40007f08007421 */ /* 0x000fe20000000000 */
[----:B------:R-:W-:Y:S01]  /*1500*/  FFMA.RM R10, R10, R13, 12582913 ;  /* 0x4b4000010a0a7423 */ /* 0x000fe2000000400d */
[----:B------:R-:W-:Y:S02]  /*1510*/  SHF.L.U32 R8, R8, 0x17, RZ ;  /* 0x0000001708087819 */ /* 0x000fe400000006ff */
[C---:B------:R-:W-:Y:S01]  /*1520*/  FFMA R0, R9.reuse, 1.4426950216293334961, -R0 ;  /* 0x3fb8aa3b09007823 */ /* 0x040fe20000000800 */
[C---:B------:R-:W-:Y:S01]  /*1530*/  FADD R6, R10.reuse, -12583039 ;  /* 0xcb40007f0a067421 */ /* 0x040fe20000000000 */
[----:B------:R-:W-:Y:S02]  /*1540*/  SHF.L.U32 R10, R10, 0x17, RZ ;  /* 0x000000170a0a7819 */ /* 0x000fe400000006ff */
[----:B------:R-:W-:Y:S01]  /*1550*/  FFMA R0, R9, 1.925963033500011079e-08, R0 ;  /* 0x32a5706009007823 */ /* 0x000fe20000000000 */
[----:B------:R-:W-:-:S04]  /*1560*/  FFMA R6, R15, 1.4426950216293334961, -R6 ;  /* 0x3fb8aa3b0f067823 */ /* 0x000fc80000000806 */
[----:B------:R-:W-:Y:S01]  /*1570*/  FFMA R6, R15, 1.925963033500011079e-08, R6 ;  /* 0x32a570600f067823 */ /* 0x000fe20000000006 */
[----:B------:R-:W0:Y:S08]  /*1580*/  MUFU.EX2 R0, R0 ;  /* 0x0000000000007308 */ /* 0x000e300000000800 */
[----:B------:R-:W1:Y:S01]  /*1590*/  MUFU.EX2 R6, R6 ;  /* 0x0000000600067308 */ /* 0x000e620000000800 */
[----:B0-----:R-:W-:-:S04]  /*15a0*/  FFMA R3, R8, R0, R3 ;  /* 0x0000000008037223 */ /* 0x001fc80000000003 */
[----:B-1----:R-:W-:-:S07]  /*15b0*/  FFMA R3, R10, R6, R3 ;  /* 0x000000060a037223 */ /* 0x002fce0000000003 */
.L_x_18:
[----:B------:R-:W-:Y:S05]  /*15c0*/  BSYNC.RECONVERGENT B1 ;  /* 0x0000000000017941 */ /* 0x000fea0003800200 */
.L_x_17:
[----:B------:R-:W-:Y:S05]  /*15d0*/  @P1 BRA `(.L_x_14) ;  /* 0x0000000000381947 */ /* 0x000fea0003800000 */
[----:B------:R-:W0:Y:S02]  /*15e0*/  LDC.64 R6, c[0x0][0x380] ;  /* 0x0000e000ff067b82 */ /* 0x000e240000000a00 */
[----:B0-----:R-:W-:-:S06]  /*15f0*/  IMAD.WIDE R6, R11, 0x4, R6 ;  /* 0x000000040b067825 */ /* 0x001fcc00078e0206 */
[----:B------:R-:W2:Y:S01]  /*1600*/  LDG.E R7, desc[UR12][R6.64] ;  /* 0x0000000c06077981 */ /* 0x000ea2000c1e1900 */
[----:B------:R-:W-:Y:S02]  /*1610*/  HFMA2 R11, -RZ, RZ, 3.7421875, 0 ;  /* 0x437c0000ff0b7431 */ /* 0x000fe400000001ff */
[----:B------:R-:W-:Y:S02]  /*1620*/  IMAD.MOV.U32 R9, RZ, RZ, 0x3bbb989d ;  /* 0x3bbb989dff097424 */ /* 0x000fe400078e00ff */
[----:B--2---:R-:W-:-:S04]  /*1630*/  FADD R0, R7, -R2 ;  /* 0x8000000207007221 */ /* 0x004fc80000000000 */
[----:B------:R-:W-:-:S04]  /*1640*/  FFMA.SAT R8, R0, R9, 0.5 ;  /* 0x3f00000000087423 */ /* 0x000fc80000002009 */
[----:B------:R-:W-:-:S04]  /*1650*/  FFMA.RM R8, R8, R11, 12582913 ;  /* 0x4b40000108087423 */ /* 0x000fc8000000400b */
[C---:B------:R-:W-:Y:S01]  /*1660*/  FADD R9, R8.reuse, -12583039 ;  /* 0xcb40007f08097421 */ /* 0x040fe20000000000 */
[----:B------:R-:W-:-:S03]  /*1670*/  SHF.L.U32 R8, R8, 0x17, RZ ;  /* 0x0000001708087819 */ /* 0x000fc600000006ff */
[----:B------:R-:W-:-:S04]  /*1680*/  FFMA R9, R0, 1.4426950216293334961, -R9 ;  /* 0x3fb8aa3b00097823 */ /* 0x000fc80000000809 */
[----:B------:R-:W-:-:S06]  /*1690*/  FFMA R9, R0, 1.925963033500011079e-08, R9 ;  /* 0x32a5706000097823 */ /* 0x000fcc0000000009 */
[----:B------:R-:W0:Y:S02]  /*16a0*/  MUFU.EX2 R9, R9 ;  /* 0x0000000900097308 */ /* 0x000e240000000800 */
[----:B0-----:R-:W-:-:S07]  /*16b0*/  FFMA R3, R8, R9, R3 ;  /* 0x0000000908037223 */ /* 0x001fce0000000003 */
.L_x_14:
[----:B------:R-:W-:Y:S05]  /*16c0*/  BSYNC.RECONVERGENT B0 ;  /* 0x0000000000007941 */ /* 0x000fea0003800200 */
.L_x_10:
[----:B------:R-:W0:Y:S02]  /*16d0*/  LDC R0, c[0x0][0x394] ;  /* 0x0000e500ff007b82 */ /* 0x000e240000000800 */
[----:B0-----:R-:W-:-:S13]  /*16e0*/  ISETP.GE.AND P0, PT, R0, 0x1, PT ;  /* 0x000000010000780c */ /* 0x001fda0003f06270 */
[----:B------:R-:W-:Y:S05]  /*16f0*/  @!P0 EXIT ;  /* 0x000000000000894d */ /* 0x000fea0003800000 */
[C---:B------:R-:W-:Y:S01]  /*1700*/  VIADDMNMX R18, R5.reuse, 0x1, R4, !PT ;  /* 0x0000000105127846 */ /* 0x040fe20007800104 */
[----:B------:R-:W-:Y:S01]  /*1710*/  BSSY.RECONVERGENT B0, `(.L_x_19) ;  /* 0x0000029000007945 */ /* 0x000fe20003800200 */
[----:B------:R-:W-:Y:S02]  /*1720*/  IMAD.MOV.U32 R13, RZ, RZ, R5 ;  /* 0x000000ffff0d7224 */ /* 0x000fe400078e0005 */
[----:B------:R-:W-:-:S04]  /*1730*/  IADD3 R15, PT, PT, -R5, R18, RZ ;  /* 0x00000012050f7210 */ /* 0x000fc80007ffe1ff */
[----:B------:R-:W-:-:S13]  /*1740*/  LOP3.LUT P0, R15, R15, 0x3, RZ, 0xc0, !PT ;  /* 0x000000030f0f7812 */ /* 0x000fda000780c0ff */
[----:B------:R-:W-:Y:S05]  /*1750*/  @!P0 BRA `(.L_x_20) ;  /* 0x0000000000908947 */ /* 0x000fea0003800000 */
[----:B------:R-:W0:Y:S01]  /*1760*/  LDC.64 R6, c[0x0][0x380] ;  /* 0x0000e000ff067b82 */ /* 0x000e220000000a00 */
[----:B------:R-:W-:Y:S02]  /*1770*/  IADD3 R15, PT, PT, -R15, RZ, RZ ;  /* 0x000000ff0f0f7210 */ /* 0x000fe40007ffe1ff */
[----:B------:R-:W-:-:S05]  /*1780*/  MOV R13, R5 ;  /* 0x00000005000d7202 */ /* 0x000fca0000000f00 */
[----:B------:R-:W1:Y:S02]  /*1790*/  LDC.64 R8, c[0x0][0x388] ;  /* 0x0000e200ff087b82 */ /* 0x000e640000000a00 */
.L_x_23:
[----:B0-2---:R-:W-:-:S06]  /*17a0*/  IMAD.WIDE R10, R13, 0x4, R6 ;  /* 0x000000040d0a7825 */ /* 0x005fcc00078e0206 */
[----:B------:R-:W2:Y:S01]  /*17b0*/  LDG.E R11, desc[UR12][R10.64] ;  /* 0x0000000c0a0b7981 */ /* 0x000ea2000c1e1900 */
[----:B------:R-:W-:Y:S02]  /*17c0*/  HFMA2 R17, -RZ, RZ, 0.96630859375, -0.0022525787353515625 ;  /* 0x3bbb989dff117431 */ /* 0x000fe400000001ff */
[----:B------:R-:W-:Y:S01]  /*17d0*/  IMAD.MOV.U32 R19, RZ, RZ, 0x437c0000 ;  /* 0x437c0000ff137424 */ /* 0x000fe200078e00ff */
[----:B------:R-:W0:Y:S01]  /*17e0*/  MUFU.RCP R14, R3 ;  /* 0x00000003000e7308 */ /* 0x000e220000001000 */
[----:B------:R-:W-:Y:S01]  /*17f0*/  IADD3 R15, PT, PT, R15, 0x1, RZ ;  /* 0x000000010f0f7810 */ /* 0x000fe20007ffe0ff */
[----:B------:R-:W-:Y:S03]  /*1800*/  BSSY.RECONVERGENT B1, `(.L_x_21) ;  /* 0x0000016000017945 */ /* 0x000fe60003800200 */
[----:B------:R-:W-:Y:S01]  /*1810*/  ISETP.NE.AND P2, PT, R15, RZ, PT ;  /* 0x000000ff0f00720c */ /* 0x000fe20003f45270 */
[----:B--2---:R-:W-:Y:S01]  /*1820*/  FADD R0, R11, -R2 ;  /* 0x800000020b007221 */ /* 0x004fe20000000000 */
[----:B0-----:R-:W-:-:S03]  /*1830*/  FFMA R11, R14, -R3, 1 ;  /* 0x3f8000000e0b7423 */ /* 0x001fc60000000803 */
[----:B------:R-:W-:Y:S01]  /*1840*/  FFMA.SAT R12, R0, R17, 0.5 ;  /* 0x3f000000000c7423 */ /* 0x000fe20000002011 */
[----:B------:R-:W-:-:S03]  /*1850*/  FFMA R11, R14, R11, R14 ;  /* 0x0000000b0e0b7223 */ /* 0x000fc6000000000e */
[----:B------:R-:W-:-:S04]  /*1860*/  FFMA.RM R12, R12, R19, 12582913 ;  /* 0x4b4000010c0c7423 */ /* 0x000fc80000004013 */
[----:B------:R-:W-:-:S04]  /*1870*/  FADD R17, R12, -12583039 ;  /* 0xcb40007f0c117421 */ /* 0x000fc80000000000 */
[----:B------:R-:W-:-:S04]  /*1880*/  FFMA R17, R0, 1.4426950216293334961, -R17 ;  /* 0x3fb8aa3b00117823 */ /* 0x000fc80000000811 */
[----:B------:R-:W-:Y:S01]  /*1890*/  FFMA R17, R0, 1.925963033500011079e-08, R17 ;  /* 0x32a5706000117823 */ /* 0x000fe20000000011 */
[----:B------:R-:W-:-:S05]  /*18a0*/  SHF.L.U32 R0, R12, 0x17, RZ ;  /* 0x000000170c007819 */ /* 0x000fca00000006ff */
[----:B------:R-:W0:Y:S02]  /*18b0*/  MUFU.EX2 R17, R17 ;  /* 0x0000001100117308 */ /* 0x000e240000000800 */
[----:B0-----:R-:W-:-:S06]  /*18c0*/  FMUL R0, R0, R17 ;  /* 0x0000001100007220 */ /* 0x001fcc0000400000 */
[----:B------:R-:W0:Y:S01]  /*18d0*/  FCHK P0, R0, R3 ;  /* 0x0000000300007302 */ /* 0x000e220000000000 */
[----:B------:R-:W-:-:S04]  /*18e0*/  FFMA R10, R0, R11, RZ ;  /* 0x0000000b000a7223 */ /* 0x000fc800000000ff */
[----:B------:R-:W-:-:S04]  /*18f0*/  FFMA R12, R10, -R3, R0 ;  /* 0x800000030a0c7223 */ /* 0x000fc80000000000 */
[----:B------:R-:W-:Y:S01]  /*1900*/  FFMA R19, R11, R12, R10 ;  /* 0x0000000c0b137223 */ /* 0x000fe2000000000a */
[----:B-1----:R-:W-:Y:S01]  /*1910*/  IMAD.WIDE R10, R13, 0x4, R8 ;  /* 0x000000040d0a7825 */ /* 0x002fe200078e0208 */
[----:B0-----:R-:W-:Y:S06]  /*1920*/  @!P0 BRA `(.L_x_22) ;  /* 0x00000000000c8947 */ /* 0x001fec0003800000 */
[----:B------:R-:W-:-:S07]  /*1930*/  MOV R16, 0x1950 ;  /* 0x0000195000107802 */ /* 0x000fce0000000f00 */
[----:B------:R-:W-:Y:S05]  /*1940*/  CALL.REL.NOINC `($__internal_0_$__cuda_sm3x_div_rn_noftz_f32_slowpath) ;  /* 0x0000000800107944 */ /* 0x000fea0003c00000 */
[----:B------:R-:W-:-:S07]  /*1950*/  MOV R19, R0 ;  /* 0x0000000000137202 */ /* 0x000fce0000000f00 */
.L_x_22:
[----:B------:R-:W-:Y:S05]  /*1960*/  BSYNC.RECONVERGENT B1 ;  /* 0x0000000000017941 */ /* 0x000fea0003800200 */
.L_x_21:
[----:B------:R2:W-:Y:S01]  /*1970*/  STG.E desc[UR12][R10.64], R19 ;  /* 0x000000130a007986 */ /* 0x0005e2000c10190c */
[----:B------:R-:W-:Y:S01]  /*1980*/  VIADD R13, R13, 0x1 ;  /* 0x000000010d0d7836 */ /* 0x000fe20000000000 */
[----:B------:R-:W-:Y:S06]  /*1990*/  @P2 BRA `(.L_x_23) ;  /* 0xfffffffc00802947 */ /* 0x000fec000383ffff */
.L_x_20:
[----:B------:R-:W-:Y:S05]  /*19a0*/  BSYNC.RECONVERGENT B0 ;  /* 0x0000000000007941 */ /* 0x000fea0003800200 */
.L_x_19:
[----:B------:R-:W-:-:S04]  /*19b0*/  IADD3 R18, PT, PT, R5, -R18, RZ ;  /* 0x8000001205127210 */ /* 0x000fc80007ffe0ff */
[----:B------:R-:W-:-:S13]  /*19c0*/  ISETP.GT.U32.AND P0, PT, R18, -0x4, PT ;  /* 0xfffffffc1200780c */ /* 0x000fda0003f04070 */
[----:B------:R-:W-:Y:S05]  /*19d0*/  @P0 EXIT ;  /* 0x000000000000094d */ /* 0x000fea0003800000 */
[----:B------:R-:W0:Y:S02]  /*19e0*/  LDCU.128 UR8, c[0x0][0x380] ;  /* 0x00007000ff0877ac */ /* 0x000e240008000c00 */
[----:B0-----:R-:W-:Y:S02]  /*19f0*/  UIADD3 UR6, UP0, UPT, UR8, 0x8, URZ ;  /* 0x0000000808067890 */ /* 0x001fe4000ff1e0ff */
[----:B------:R-:W-:Y:S02]  /*1a00*/  UIADD3 UR4, UP1, UPT, UR10, 0x8, URZ ;  /* 0x000000080a047890 */ /* 0x000fe4000ff3e0ff */
[----:B------:R-:W-:Y:S02]  /*1a10*/  UIADD3.X UR7, UPT, UPT, URZ, UR9, URZ, UP0, !UPT ;  /* 0x00000009ff077290 */ /* 0x000fe400087fe4ff */
[----:B------:R-:W-:-:S12]  /*1a20*/  UIADD3.X UR5, UPT, UPT, URZ, UR11, URZ, UP1, !UPT ;  /* 0x0000000bff057290 */ /* 0x000fd80008ffe4ff */
.L_x_32:
[----:B------:R-:W-:Y:S02]  /*1a30*/  MOV R8, UR6 ;  /* 0x0000000600087c02 */ /* 0x000fe40008000f00 */
[----:B------:R-:W-:-:S03]  /*1a40*/  MOV R9, UR7 ;  /* 0x0000000700097c02 */ /* 0x000fc60008000f00 */
[----:B------:R-:W-:-:S05]  /*1a50*/  IMAD.WIDE R8, R13, 0x4, R8 ;  /* 0x000000040d087825 */ /* 0x000fca00078e0208 */
[----:B0-----:R-:W3:Y:S01]  /*1a60*/  LDG.E R5, desc[UR12][R8.64+-0x8] ;  /* 0xfffff80c08057981 */ /* 0x001ee2000c1e1900 */
[----:B------:R-:W-:Y:S02]  /*1a70*/  HFMA2 R7, -RZ, RZ, 3.7421875, 0 ;  /* 0x437c0000ff077431 */ /* 0x000fe400000001ff */
[----:B------:R-:W-:Y:S01]  /*1a80*/  IMAD.MOV.U32 R0, RZ, RZ, 0x3bbb989d ;  /* 0x3bbb989dff007424 */ /* 0x000fe200078e00ff */
[----:B--2---:R-:W0:Y:S01]  /*1a90*/  MUFU.RCP R10, R3 ;  /* 0x00000003000a7308 */ /* 0x004e220000001000 */
[----:B------:R-:W-:Y:S01]  /*1aa0*/  BSSY.RECONVERGENT B0, `(.L_x_24) ;  /* 0x000001a000007945 */ /* 0x000fe20003800200 */
[----:B0-----:R-:W-:Y:S01]  /*1ab0*/  FFMA R15, R10, -R3, 1 ;  /* 0x3f8000000a0f7423 */ /* 0x001fe20000000803 */
[----:B---3--:R-:W-:-:S04]  /*1ac0*/  FADD R5, R5, -R2 ;  /* 0x8000000205057221 */ /* 0x008fc80000000000 */
[----:B------:R-:W-:-:S04]  /*1ad0*/  FFMA.SAT R0, R5, R0, 0.5 ;  /* 0x3f00000005007423 */ /* 0x000fc80000002000 */
[----:B------:R-:W-:Y:S01]  /*1ae0*/  FFMA.RM R0, R0, R7, 12582913 ;  /* 0x4b40000100007423 */ /* 0x000fe20000004007 */
[----:B------:R-:W-:-:S03]  /*1af0*/  MOV R7, UR5 ;  /* 0x0000000500077c02 */ /* 0x000fc60008000f00 */
[C---:B------:R-:W-:Y:S01]  /*1b00*/  FADD R6, R0.reuse, -12583039 ;  /* 0xcb40007f00067421 */ /* 0x040fe20000000000 */
[----:B------:R-:W-:-:S03]  /*1b10*/  IMAD.SHL.U32 R0, R0, 0x800000, RZ ;  /* 0x0080000000007824 */ /* 0x000fc600078e00ff */
[----:B------:R-:W-:-:S04]  /*1b20*/  FFMA R6, R5, 1.4426950216293334961, -R6 ;  /* 0x3fb8aa3b05067823 */ /* 0x000fc80000000806 */
[----:B------:R-:W-:Y:S01]  /*1b30*/  FFMA R5, R5, 1.925963033500011079e-08, R6 ;  /* 0x32a5706005057823 */ /* 0x000fe20000000006 */
[----:B------:R-:W-:-:S05]  /*1b40*/  MOV R6, UR4 ;  /* 0x0000000400067c02 */ /* 0x000fca0008000f00 */
[----:B------:R-:W0:Y:S01]  /*1b50*/  MUFU.EX2 R5, R5 ;  /* 0x0000000500057308 */ /* 0x000e220000000800 */
[C---:B------:R-:W-:Y:S01]  /*1b60*/  IMAD.WIDE R6, R13.reuse, 0x4, R6 ;  /* 0x000000040d067825 */ /* 0x040fe200078e0206 */
[----:B------:R-:W-:-:S04]  /*1b70*/  IADD3 R13, PT, PT, R13, 0x4, RZ ;  /* 0x000000040d0d7810 */ /* 0x000fc80007ffe0ff */
[----:B------:R-:W-:Y:S01]  /*1b80*/  ISETP.GE.AND P2, PT, R13, R4, PT ;  /* 0x000000040d00720c */ /* 0x000fe20003f46270 */
[----:B0-----:R-:W-:Y:S01]  /*1b90*/  FMUL R11, R0, R5 ;  /* 0x00000005000b7220 */ /* 0x001fe20000400000 */
[----:B------:R-:W-:-:S03]  /*1ba0*/  FFMA R0, R10, R15, R10 ;  /* 0x0000000f0a007223 */ /* 0x000fc6000000000a */
[----:B------:R-:W0:Y:S01]  /*1bb0*/  FCHK P0, R11, R3 ;  /* 0x000000030b007302 */ /* 0x000e220000000000 */
[----:B------:R-:W-:-:S04]  /*1bc0*/  FFMA R10, R0, R11, RZ ;  /* 0x0000000b000a7223 */ /* 0x000fc800000000ff */
[----:B------:R-:W-:-:S04]  /*1bd0*/  FFMA R5, R10, -R3, R11 ;  /* 0x800000030a057223 */ /* 0x000fc8000000000b */
[----:B------:R-:W-:Y:S01]  /*1be0*/  FFMA R5, R0, R5, R10 ;  /* 0x0000000500057223 */ /* 0x000fe2000000000a */
[----:B0-----:R-:W-:Y:S06]  /*1bf0*/  @!P0 BRA `(.L_x_25) ;  /* 0x0000000000108947 */ /* 0x001fec0003800000 */
[----:B------:R-:W-:Y:S02]  /*1c00*/  MOV R0, R11 ;  /* 0x0000000b00007202 */ /* 0x000fe40000000f00 */
[----:B------:R-:W-:-:S07]  /*1c10*/  MOV R16, 0x1c30 ;  /* 0x00001c3000107802 */ /* 0x000fce0000000f00 */
[----:B------:R-:W-:Y:S05]  /*1c20*/  CALL.REL.NOINC `($__internal_0_$__cuda_sm3x_div_rn_noftz_f32_slowpath) ;  /* 0x0000000400587944 */ /* 0x000fea0003c00000 */
[----:B------:R-:W-:-:S07]  /*1c30*/  MOV R5, R0 ;  /* 0x0000000000057202 */ /* 0x000fce0000000f00 */
.L_x_25:
[----:B------:R-:W-:Y:S05]  /*1c40*/  BSYNC.RECONVERGENT B0 ;  /* 0x0000000000007941 */ /* 0x000fea0003800200 */
.L_x_24:
[----:B------:R0:W-:Y:S04]  /*1c50*/  STG.E desc[UR12][R6.64+-0x8], R5 ;  /* 0xfffff80506007986 */ /* 0x0001e8000c10190c */
[----:B------:R-:W2:Y:S01]  /*1c60*/  LDG.E R11, desc[UR12][R8.64+-0x4] ;  /* 0xfffffc0c080b7981 */ /* 0x000ea2000c1e1900 */
[----:B------:R-:W-:Y:S02]  /*1c70*/  HFMA2 R15, -RZ, RZ, 3.7421875, 0 ;  /* 0x437c0000ff0f7431 */ /* 0x000fe400000001ff */
[----:B------:R-:W-:Y:S01]  /*1c80*/  IMAD.MOV.U32 R0, RZ, RZ, 0x3bbb989d ;  /* 0x3bbb989dff007424 */ /* 0x000fe200078e00ff */
[----:B------:R-:W1:Y:S01]  /*1c90*/  MUFU.RCP R12, R3 ;  /* 0x00000003000c7308 */ /* 0x000e620000001000 */
[----:B------:R-:W-:Y:S01]  /*1ca0*/  BSSY.RECONVERGENT B0, `(.L_x_26) ;  /* 0x0000015000007945 */ /* 0x000fe20003800200 */
[----:B--2---:R-:W-:-:S04]  /*1cb0*/  FADD R11, R11, -R2 ;  /* 0x800000020b0b7221 */ /* 0x004fc80000000000 */
[----:B------:R-:W-:-:S04]  /*1cc0*/  FFMA.SAT R0, R11, R0, 0.5 ;  /* 0x3f0000000b007423 */ /* 0x000fc80000002000 */
[----:B------:R-:W-:-:S04]  /*1cd0*/  FFMA.RM R0, R0, R15, 12582913 ;  /* 0x4b40000100007423 */ /* 0x000fc8000000400f */
[C---:B------:R-:W-:Y:S01]  /*1ce0*/  FADD R10, R0.reuse, -12583039 ;  /* 0xcb40007f000a7421 */ /* 0x040fe20000000000 */
[----:B------:R-:W-:-:S03]  /*1cf0*/  SHF.L.U32 R0, R0, 0x17, RZ ;  /* 0x0000001700007819 */ /* 0x000fc600000006ff */
[----:B------:R-:W-:-:S04]  /*1d00*/  FFMA R10, R11, 1.4426950216293334961, -R10 ;  /* 0x3fb8aa3b0b0a7823 */ /* 0x000fc8000000080a */
[----:B------:R-:W-:Y:S01]  /*1d10*/  FFMA R10, R11, 1.925963033500011079e-08, R10 ;  /* 0x32a570600b0a7823 */ /* 0x000fe2000000000a */
[----:B-1----:R-:W-:-:S03]  /*1d20*/  FFMA R11, R12, -R3, 1 ;  /* 0x3f8000000c0b7423 */ /* 0x002fc60000000803 */
[----:B0-----:R-:W0:Y:S02]  /*1d30*/  MUFU.EX2 R5, R10 ;  /* 0x0000000a00057308 */ /* 0x001e240000000800 */
[----:B0-----:R-:W-:Y:S01]  /*1d40*/  FMUL R14, R0, R5 ;  /* 0x00000005000e7220 */ /* 0x001fe20000400000 */
[----:B------:R-:W-:-:S05]  /*1d50*/  FFMA R0, R12, R11, R12 ;  /* 0x0000000b0c007223 */ /* 0x000fca000000000c */
        /* <DEDUP_REMOVED lines=8> */
[----:B------:R-:W-:-:S07]  /*1de0*/  IMAD.MOV.U32 R5, RZ, RZ, R0 ;  /* 0x000000ffff057224 */ /* 0x000fce00078e0000 */
.L_x_27:
[----:B------:R-:W-:Y:S05]  /*1df0*/  BSYNC.RECONVERGENT B0 ;  /* 0x0000000000007941 */ /* 0x000fea0003800200 */
.L_x_26:
[----:B------:R0:W-:Y:S04]  /*1e00*/  STG.E desc[UR12][R6.64+-0x4], R5 ;  /* 0xfffffc0506007986 */ /* 0x0001e8000c10190c */
[----:B------:R-:W2:Y:S01]  /*1e10*/  LDG.E R11, desc[UR12][R8.64] ;  /* 0x0000000c080b7981 */ /* 0x000ea2000c1e1900 */
[----:B------:R-:W-:Y:S01]  /*1e20*/  HFMA2 R15, -RZ, RZ, 3.7421875, 0 ;  /* 0x437c0000ff0f7431 */ /* 0x000fe200000001ff */
[----:B------:R-:W-:Y:S01]  /*1e30*/  MOV R0, 0x3bbb989d ;  /* 0x3bbb989d00007802 */ /* 0x000fe20000000f00 */
        /* <DEDUP_REMOVED lines=18> */
[----:B------:R-:W-:Y:S01]  /*1f60*/  IMAD.MOV.U32 R0, RZ, RZ, R14 ;  /* 0x000000ffff007224 */ /* 0x000fe200078e000e */
[----:B------:R-:W-:-:S07]  /*1f70*/  MOV R16, 0x1f90 ;  /* 0x00001f9000107802 */ /* 0x000fce0000000f00 */
[----:B------:R-:W-:Y:S05]  /*1f80*/  CALL.REL.NOINC `($__internal_0_$__cuda_sm3x_div_rn_noftz_f32_slowpath) ;  /* 0x0000000000807944 */ /* 0x000fea0003c00000 */
[----:B------:R-:W-:-:S07]  /*1f90*/  MOV R5, R0 ;  /* 0x0000000000057202 */ /* 0x000fce0000000f00 */
.L_x_29:
[----:B------:R-:W-:Y:S05]  /*1fa0*/  BSYNC.RECONVERGENT B0 ;  /* 0x0000000000007941 */ /* 0x000fea0003800200 */
.L_x_28:
[----:B------:R0:W-:Y:S04]  /*1fb0*/  STG.E desc[UR12][R6.64], R5 ;  /* 0x0000000506007986 */ /* 0x0001e8000c10190c */
[----:B------:R-:W2:Y:S01]  /*1fc0*/  LDG.E R9, desc[UR12][R8.64+0x4] ;  /* 0x0000040c08097981 */ /* 0x000ea2000c1e1900 */
[----:B------:R-:W-:Y:S01]  /*1fd0*/  HFMA2 R11, -RZ, RZ, 0.96630859375, -0.0022525787353515625 ;  /* 0x3bbb989dff0b7431 */ /* 0x000fe200000001ff */
[----:B------:R-:W-:Y:S01]  /*1fe0*/  MOV R15, 0x437c0000 ;  /* 0x437c0000000f7802 */ /* 0x000fe20000000f00 */
[----:B------:R-:W0:Y:S01]  /*1ff0*/  MUFU.RCP R12, R3 ;  /* 0x00000003000c7308 */ /* 0x000e220000001000 */
[----:B------:R-:W-:Y:S01]  /*2000*/  BSSY.RECONVERGENT B0, `(.L_x_30) ;  /* 0x0000015000007945 */ /* 0x000fe20003800200 */
[----:B0-----:R-:W-:Y:S01]  /*2010*/  FFMA R5, R12, -R3, 1 ;  /* 0x3f8000000c057423 */ /* 0x001fe20000000803 */
[----:B--2---:R-:W-:-:S04]  /*2020*/  FADD R0, R9, -R2 ;  /* 0x8000000209007221 */ /* 0x004fc80000000000 */
[----:B------:R-:W-:-:S04]  /*2030*/  FFMA.SAT R10, R0, R11, 0.5 ;  /* 0x3f000000000a7423 */ /* 0x000fc8000000200b */
[----:B------:R-:W-:-:S04]  /*2040*/  FFMA.RM R10, R10, R15, 12582913 ;  /* 0x4b4000010a0a7423 */ /* 0x000fc8000000400f */
[C---:B------:R-:W-:Y:S01]  /*2050*/  FADD R11, R10.reuse, -12583039 ;  /* 0xcb40007f0a0b7421 */ /* 0x040fe20000000000 */
[----:B------:R-:W-:-:S03]  /*2060*/  IMAD.SHL.U32 R10, R10, 0x800000, RZ ;  /* 0x008000000a0a7824 */ /* 0x000fc600078e00ff */
[----:B------:R-:W-:-:S04]  /*2070*/  FFMA R11, R0, 1.4426950216293334961, -R11 ;  /* 0x3fb8aa3b000b7823 */ /* 0x000fc8000000080b */
[----:B------:R-:W-:Y:S01]  /*2080*/  FFMA R11, R0, 1.925963033500011079e-08, R11 ;  /* 0x32a57060000b7823 */ /* 0x000fe2000000000b */
[----:B------:R-:W-:-:S05]  /*2090*/  FFMA R0, R12, R5, R12 ;  /* 0x000000050c007223 */ /* 0x000fca000000000c */
[----:B------:R-:W0:Y:S02]  /*20a0*/  MUFU.EX2 R11, R11 ;  /* 0x0000000b000b7308 */ /* 0x000e240000000800 */
[----:B0-----:R-:W-:-:S06]  /*20b0*/  FMUL R10, R10, R11 ;  /* 0x0000000b0a0a7220 */ /* 0x001fcc0000400000 */
        /* <DEDUP_REMOVED lines=9> */
.L_x_31:
[----:B------:R-:W-:Y:S05]  /*2150*/  BSYNC.RECONVERGENT B0 ;  /* 0x0000000000007941 */ /* 0x000fea0003800200 */
.L_x_30:
[----:B------:R0:W-:Y:S01]  /*2160*/  STG.E desc[UR12][R6.64+0x4], R5 ;  /* 0x0000040506007986 */ /* 0x0001e2000c10190c */
[----:B------:R-:W-:Y:S05]  /*2170*/  @!P2 BRA `(.L_x_32) ;  /* 0xfffffff8002ca947 */ /* 0x000fea000383ffff */
[----:B------:R-:W-:Y:S05]  /*2180*/  EXIT ;  /* 0x000000000000794d */ /* 0x000fea0003800000 */
        .weak           $__internal_0_$__cuda_sm3x_div_rn_noftz_f32_slowpath
        .type           $__internal_0_$__cuda_sm3x_div_rn_noftz_f32_slowpath,@function
        .size           $__internal_0_$__cuda_sm3x_div_rn_noftz_f32_slowpath,(.L_x_86 - $__internal_0_$__cuda_sm3x_div_rn_noftz_f32_slowpath)
$__internal_0_$__cuda_sm3x_div_rn_noftz_f32_slowpath:
[----:B------:R-:W-:Y:S01]  /*2190*/  SHF.R.U32.HI R14, RZ, 0x17, R3 ;  /* 0x00000017ff0e7819 */ /* 0x000fe20000011603 */
[----:B------:R-:W-:Y:S01]  /*21a0*/  BSSY.RECONVERGENT B2, `(.L_x_33) ;  /* 0x0000063000027945 */ /* 0x000fe20003800200 */
[----:B------:R-:W-:Y:S02]  /*21b0*/  SHF.R.U32.HI R17, RZ, 0x17, R0 ;  /* 0x00000017ff117819 */ /* 0x000fe40000011600 */
[----:B------:R-:W-:Y:S02]  /*21c0*/  LOP3.LUT R14, R14, 0xff, RZ, 0xc0, !PT ;  /* 0x000000ff0e0e7812 */ /* 0x000fe400078ec0ff */
[----:B------:R-:W-:Y:S02]  /*21d0*/  LOP3.LUT R17, R17, 0xff, RZ, 0xc0, !PT ;  /* 0x000000ff11117812 */ /* 0x000fe400078ec0ff */
[----:B------:R-:W-:Y:S02]  /*21e0*/  IADD3 R21, PT, PT, R14, -0x1, RZ ;  /* 0xffffffff0e157810 */ /* 0x000fe40007ffe0ff */
[----:B------:R-:W-:Y:S01]  /*21f0*/  MOV R19, R3 ;  /* 0x0000000300137202 */ /* 0x000fe20000000f00 */
[----:B------:R-:W-:Y:S01]  /*2200*/  VIADD R20, R17, 0xffffffff ;  /* 0xffffffff11147836 */ /* 0x000fe20000000000 */
[----:B------:R-:W-:-:S04]  /*2210*/  ISETP.GT.U32.AND P0, PT, R21, 0xfd, PT ;  /* 0x000000fd1500780c */ /* 0x000fc80003f04070 */
[----:B------:R-:W-:-:S13]  /*2220*/  ISETP.GT.U32.OR P0, PT, R20, 0xfd, P0 ;  /* 0x000000fd1400780c */ /* 0x000fda0000704470 */
[----:B------:R-:W-:Y:S01]  /*2230*/  @!P0 MOV R12, RZ ;  /* 0x000000ff000c8202 */ /* 0x000fe20000000f00 */
[----:B------:R-:W-:Y:S06]  /*2240*/  @!P0 BRA `(.L_x_34) ;  /* 0x00000000005c8947 */ /* 0x000fec0003800000 */
[----:B------:R-:W-:Y:S02]  /*2250*/  FSETP.GTU.FTZ.AND P0, PT, |R0|, +INF , PT ;  /* 0x7f8000000000780b */ /* 0x000fe40003f1c200 */
[----:B------:R-:W-:-:S04]  /*2260*/  FSETP.GTU.FTZ.AND P1, PT, |R3|, +INF , PT ;  /* 0x7f8000000300780b */ /* 0x000fc80003f3c200 */
[----:B------:R-:W-:-:S13]  /*2270*/  PLOP3.LUT P0, PT, P0, P1, PT, 0xf8, 0x8f ;  /* 0x00000000008f781c */ /* 0x000fda0000703f70 */
[----:B------:R-:W-:Y:S05]  /*2280*/  @P0 BRA `(.L_x_35) ;  /* 0x00000004004c0947 */ /* 0x000fea0003800000 */
[----:B------:R-:W-:-:S13]  /*2290*/  LOP3.LUT P0, RZ, R19, 0x7fffffff, R0, 0xc8, !PT ;  /* 0x7fffffff13ff7812 */ /* 0x000fda000780c800 */
[----:B------:R-:W-:Y:S05]  /*22a0*/  @!P0 BRA `(.L_x_36) ;  /* 0x00000004003c8947 */ /* 0x000fea0003800000 */
[C---:B------:R-:W-:Y:S02]  /*22b0*/  FSETP.NEU.FTZ.AND P3, PT, |R0|.reuse, +INF , PT ;  /* 0x7f8000000000780b */ /* 0x040fe40003f7d200 */
[----:B------:R-:W-:Y:S02]  /*22c0*/  FSETP.NEU.FTZ.AND P1, PT, |R3|, +INF , PT ;  /* 0x7f8000000300780b */ /* 0x000fe40003f3d200 */
[----:B------:R-:W-:-:S11]  /*22d0*/  FSETP.NEU.FTZ.AND P0, PT, |R0|, +INF , PT ;  /* 0x7f8000000000780b */ /* 0x000fd60003f1d200 */
[----:B------:R-:W-:Y:S05]  /*22e0*/  @!P1 BRA !P3, `(.L_x_36) ;  /* 0x00000004002c9947 */ /* 0x000fea0005800000 */
[----:B------:R-:W-:-:S04]  /*22f0*/  LOP3.LUT P3, RZ, R0, 0x7fffffff, RZ, 0xc0, !PT ;  /* 0x7fffffff00ff7812 */ /* 0x000fc8000786c0ff */
[----:B------:R-:W-:-:S13]  /*2300*/  PLOP3.LUT P1, PT, P1, P3, PT, 0x2f, 0xf2 ;  /* 0x0000000000f2781c */ /* 0x000fda0000f26577 */
[----:B------:R-:W-:Y:S05]  /*2310*/  @P1 BRA `(.L_x_37) ;  /* 0x0000000400181947 */ /* 0x000fea0003800000 */
[----:B------:R-:W-:-:S04]  /*2320*/  LOP3.LUT P1, RZ, R19, 0x7fffffff, RZ, 0xc0, !PT ;  /* 0x7fffffff13ff7812 */ /* 0x000fc8000782c0ff */
[----:B------:R-:W-:-:S13]  /*2330*/  PLOP3.LUT P0, PT, P0, P1, PT, 0x2f, 0xf2 ;  /* 0x0000000000f2781c */ /* 0x000fda0000702577 */
[----:B------:R-:W-:Y:S05]  /*2340*/  @P0 BRA `(.L_x_38) ;  /* 0x0000000400000947 */ /* 0x000fea0003800000 */
[----:B------:R-:W-:Y:S02]  /*2350*/  ISETP.GE.AND P0, PT, R20, RZ, PT ;  /* 0x000000ff1400720c */ /* 0x000fe40003f06270 */
[----:B------:R-:W-:-:S11]  /*2360*/  ISETP.GE.AND P1, PT, R21, RZ, PT ;  /* 0x000000ff1500720c */ /* 0x000fd60003f26270 */
[----:B------:R-:W-:Y:S01]  /*2370*/  @P0 MOV R12, RZ ;  /* 0x000000ff000c0202 */ /* 0x000fe20000000f00 */
[----:B------:R-:W-:Y:S02]  /*2380*/  @!P0 IMAD.MOV.U32 R12, RZ, RZ, -0x40 ;  /* 0xffffffc0ff0c8424 */ /* 0x000fe400078e00ff */
[----:B------:R-:W-:Y:S01]  /*2390*/  @!P0 FFMA R0, R0, 1.84467440737095516160e+19, RZ ;  /* 0x5f80000000008823 */ /* 0x000fe200000000ff */
[----:B------:R-:W-:Y:S02]  /*23a0*/  @!P1 FFMA R19, R3, 1.84467440737095516160e+19, RZ ;  /* 0x5f80000003139823 */ /* 0x000fe400000000ff */
[----:B------:R-:W-:-:S07]  /*23b0*/  @!P1 IADD3 R12, PT, PT, R12, 0x40, RZ ;  /* 0x000000400c0c9810 */ /* 0x000fce0007ffe0ff */
.L_x_34:
[----:B------:R-:W-:Y:S01]  /*23c0*/  LEA R20, R14, 0xc0800000, 0x17 ;  /* 0xc08000000e147811 */ /* 0x000fe200078eb8ff */
[----:B------:R-:W-:Y:S01]  /*23d0*/  BSSY.RECONVERGENT B3, `(.L_x_39) ;  /* 0x0000036000037945 */ /* 0x000fe20003800200 */
[----:B------:R-:W-:Y:S02]  /*23e0*/  IADD3 R17, PT, PT, R17, -0x7f, RZ ;  /* 0xffffff8111117810 */ /* 0x000fe40007ffe0ff */
[----:B------:R-:W-:-:S03]  /*23f0*/  IADD3 R22, PT, PT, -R20, R19, RZ ;  /* 0x0000001314167210 */ /* 0x000fc60007ffe1ff */
[C---:B------:R-:W-:Y:S01]  /*2400*/  IMAD R0, R17.reuse, -0x800000, R0 ;  /* 0xff80000011007824 */ /* 0x040fe200078e0200 */
[----:B------:R-:W0:Y:S01]  /*2410*/  MUFU.RCP R20, R22 ;  /* 0x0000001600147308 */ /* 0x000e220000001000 */
[----:B------:R-:W-:Y:S01]  /*2420*/  FADD.FTZ R21, -R22, -RZ ;  /* 0x800000ff16157221 */ /* 0x000fe20000010100 */
[----:B------:R-:W-:-:S05]  /*2430*/  IADD3 R17, PT, PT, R17, 0x7f, -R14 ;  /* 0x0000007f11117810 */ /* 0x000fca0007ffe80e */
[----:B------:R-:W-:Y:S02]  /*2440*/  IMAD.IADD R17, R17, 0x1, R12 ;  /* 0x0000000111117824 */ /* 0x000fe400078e020c */
[----:B0-----:R-:W-:-:S04]  /*2450*/  FFMA R19, R20, R21, 1 ;  /* 0x3f80000014137423 */ /* 0x001fc80000000015 */
[----:B------:R-:W-:-:S04]  /*2460*/  FFMA R19, R20, R19, R20 ;  /* 0x0000001314137223 */ /* 0x000fc80000000014 */
[----:B------:R-:W-:-:S04]  /*2470*/  FFMA R20, R0, R19, RZ ;  /* 0x0000001300147223 */ /* 0x000fc800000000ff */
[----:B------:R-:W-:-:S04]  /*2480*/  FFMA R23, R21, R20, R0 ;  /* 0x0000001415177223 */ /* 0x000fc80000000000 */
[----:B------:R-:W-:-:S04]  /*2490*/  FFMA R20, R19, R23, R20 ;  /* 0x0000001713147223 */ /* 0x000fc80000000014 */
[----:B------:R-:W-:-:S04]  /*24a0*/  FFMA R21, R21, R20, R0 ;  /* 0x0000001415157223 */ /* 0x000fc80000000000 */
[----:B------:R-:W-:-:S05]  /*24b0*/  FFMA R0, R19, R21, R20 ;  /* 0x0000001513007223 */ /* 0x000fca0000000014 */
[----:B------:R-:W-:-:S04]  /*24c0*/  SHF.R.U32.HI R14, RZ, 0x17, R0 ;  /* 0x00000017ff0e7819 */ /* 0x000fc80000011600 */
[----:B------:R-:W-:-:S04]  /*24d0*/  LOP3.LUT R14, R14, 0xff, RZ, 0xc0, !PT ;  /* 0x000000ff0e0e7812 */ /* 0x000fc800078ec0ff */
[----:B------:R-:W-:-:S04]  /*24e0*/  IADD3 R14, PT, PT, R14, R17, RZ ;  /* 0x000000110e0e7210 */ /* 0x000fc80007ffe0ff */
[----:B------:R-:W-:-:S04]  /*24f0*/  IADD3 R12, PT, PT, R14, -0x1, RZ ;  /* 0xffffffff0e0c7810 */ /* 0x000fc80007ffe0ff */
[----:B------:R-:W-:-:S13]  /*2500*/  ISETP.GE.U32.AND P0, PT, R12, 0xfe, PT ;  /* 0x000000fe0c00780c */ /* 0x000fda0003f06070 */
[----:B------:R-:W-:Y:S05]  /*2510*/  @!P0 BRA `(.L_x_40) ;  /* 0x0000000000808947 */ /* 0x000fea0003800000 */
[----:B------:R-:W-:-:S13]  /*2520*/  ISETP.GT.AND P0, PT, R14, 0xfe, PT ;  /* 0x000000fe0e00780c */ /* 0x000fda0003f04270 */
[----:B------:R-:W-:Y:S05]  /*2530*/  @P0 BRA `(.L_x_41) ;  /* 0x00000000006c0947 */ /* 0x000fea0003800000 */
[----:B------:R-:W-:-:S13]  /*2540*/  ISETP.GE.AND P0, PT, R14, 0x1, PT ;  /* 0x000000010e00780c */ /* 0x000fda0003f06270 */
[----:B------:R-:W-:Y:S05]  /*2550*/  @P0 BRA `(.L_x_42) ;  /* 0x0000000000740947 */ /* 0x000fea0003800000 */
[----:B------:R-:W-:Y:S02]  /*2560*/  ISETP.GE.AND P0, PT, R14, -0x18, PT ;  /* 0xffffffe80e00780c */ /* 0x000fe40003f06270 */
[----:B------:R-:W-:-:S11]  /*2570*/  LOP3.LUT R0, R0, 0x80000000, RZ, 0xc0, !PT ;  /* 0x8000000000007812 */ /* 0x000fd600078ec0ff */
[----:B------:R-:W-:Y:S05]  /*2580*/  @!P0 BRA `(.L_x_42) ;  /* 0x0000000000688947 */ /* 0x000fea0003800000 */
[CCC-:B------:R-:W-:Y:S01]  /*2590*/  FFMA.RZ R12, R19.reuse, R21.reuse, R20.reuse ;  /* 0x00000015130c7223 */ /* 0x1c0fe2000000c014 */
[C---:B------:R-:W-:Y:S02]  /*25a0*/  ISETP.NE.AND P3, PT, R14.reuse, RZ, PT ;  /* 0x000000ff0e00720c */ /* 0x040fe40003f65270 */
[----:B------:R-:W-:Y:S02]  /*25b0*/  ISETP.NE.AND P1, PT, R14, RZ, PT ;  /* 0x000000ff0e00720c */ /* 0x000fe40003f25270 */
[----:B------:R-:W-:Y:S01]  /*25c0*/  LOP3.LUT R17, R12, 0x7fffff, RZ, 0xc0, !PT ;  /* 0x007fffff0c117812 */ /* 0x000fe200078ec0ff */
[CCC-:B------:R-:W-:Y:S01]  /*25d0*/  FFMA.RP R12, R19.reuse, R21.reuse, R20.reuse ;  /* 0x00000015130c7223 */ /* 0x1c0fe20000008014 */
[----:B------:R-:W-:Y:S01]  /*25e0*/  FFMA.RM R19, R19, R21, R20 ;  /* 0x0000001513137223 */ /* 0x000fe20000004014 */
[----:B------:R-:W-:Y:S01]  /*25f0*/  IADD3 R20, PT, PT, R14, 0x20, RZ ;  /* 0x000000200e147810 */ /* 0x000fe20007ffe0ff */
[----:B------:R-:W-:Y:S01]  /*2600*/  IMAD.MOV R14, RZ, RZ, -R14 ;  /* 0x000000ffff0e7224 */ /* 0x000fe200078e0a0e */
[----:B------:R-:W-:-:S02]  /*2610*/  LOP3.LUT R17, R17, 0x800000, RZ, 0xfc, !PT ;  /* 0x0080000011117812 */ /* 0x000fc400078efcff */
[----:B------:R-:W-:Y:S02]  /*2620*/  FSETP.NEU.FTZ.AND P0, PT, R12, R19, PT ;  /* 0x000000130c00720b */ /* 0x000fe40003f1d000 */
[----:B------:R-:W-:Y:S02]  /*2630*/  SHF.L.U32 R20, R17, R20, RZ ;  /* 0x0000001411147219 */ /* 0x000fe400000006ff */
[----:B------:R-:W-:Y:S02]  /*2640*/  SEL R12, R14, RZ, P3 ;  /* 0x000000ff0e0c7207 */ /* 0x000fe40001800000 */
[----:B------:R-:W-:Y:S02]  /*2650*/  ISETP.NE.AND P1, PT, R20, RZ, P1 ;  /* 0x000000ff1400720c */ /* 0x000fe40000f25270 */
[----:B------:R-:W-:Y:S02]  /*2660*/  SHF.R.U32.HI R12, RZ, R12, R17 ;  /* 0x0000000cff0c7219 */ /* 0x000fe40000011611 */
[----:B------:R-:W-:-:S02]  /*2670*/  PLOP3.LUT P0, PT, P0, P1, PT, 0xf8, 0x8f ;  /* 0x00000000008f781c */ /* 0x000fc40000703f70 */
[----:B------:R-:W-:Y:S02]  /*2680*/  SHF.R.U32.HI R17, RZ, 0x1, R12 ;  /* 0x00000001ff117819 */ /* 0x000fe4000001160c */
[----:B------:R-:W-:-:S04]  /*2690*/  SEL R14, RZ, 0x1, !P0 ;  /* 0x00000001ff0e7807 */ /* 0x000fc80004000000 */
[----:B------:R-:W-:-:S04]  /*26a0*/  LOP3.LUT R19, R14, 0x1, R17, 0xf8, !PT ;  /* 0x000000010e137812 */ /* 0x000fc800078ef811 */
[----:B------:R-:W-:-:S04]  /*26b0*/  LOP3.LUT R12, R19, R12, RZ, 0xc0, !PT ;  /* 0x0000000c130c7212 */ /* 0x000fc800078ec0ff */
[----:B------:R-:W-:-:S04]  /*26c0*/  IADD3 R17, PT, PT, R17, R12, RZ ;  /* 0x0000000c11117210 */ /* 0x000fc80007ffe0ff */
[----:B------:R-:W-:Y:S01]  /*26d0*/  LOP3.LUT R0, R17, R0, RZ, 0xfc, !PT ;  /* 0x0000000011007212 */ /* 0x000fe200078efcff */
[----:B------:R-:W-:Y:S06]  /*26e0*/  BRA `(.L_x_42) ;  /* 0x0000000000107947 */ /* 0x000fec0003800000 */
.L_x_41:
[----:B------:R-:W-:-:S04]  /*26f0*/  LOP3.LUT R0, R0, 0x80000000, RZ, 0xc0, !PT ;  /* 0x8000000000007812 */ /* 0x000fc800078ec0ff */
[----:B------:R-:W-:Y:S01]  /*2700*/  LOP3.LUT R0, R0, 0x7f800000, RZ, 0xfc, !PT ;  /* 0x7f80000000007812 */ /* 0x000fe200078efcff */
[----:B------:R-:W-:Y:S06]  /*2710*/  BRA `(.L_x_42) ;  /* 0x0000000000047947 */ /* 0x000fec0003800000 */
.L_x_40:
[----:B------:R-:W-:-:S07]  /*2720*/  LEA R0, R17, R0, 0x17 ;  /* 0x0000000011007211 */ /* 0x000fce00078eb8ff */
.L_x_42:
[----:B------:R-:W-:Y:S05]  /*2730*/  BSYNC.RECONVERGENT B3 ;  /* 0x0000000000037941 */ /* 0x000fea0003800200 */
.L_x_39:
[----:B------:R-:W-:Y:S05]  /*2740*/  BRA `(.L_x_43) ;  /* 0x0000000000207947 */ /* 0x000fea0003800000 */
.L_x_38:
[----:B------:R-:W-:-:S04]  /*2750*/  LOP3.LUT R0, R19, 0x80000000, R0, 0x48, !PT ;  /* 0x8000000013007812 */ /* 0x000fc800078e4800 */
[----:B------:R-:W-:Y:S01]  /*2760*/  LOP3.LUT R0, R0, 0x7f800000, RZ, 0xfc, !PT ;  /* 0x7f80000000007812 */ /* 0x000fe200078efcff */
[----:B------:R-:W-:Y:S06]  /*2770*/  BRA `(.L_x_43) ;  /* 0x0000000000147947 */ /* 0x000fec0003800000 */
.L_x_37:
[----:B------:R-:W-:Y:S01]  /*2780*/  LOP3.LUT R0, R19, 0x80000000, R0, 0x48, !PT ;  /* 0x8000000013007812 */ /* 0x000fe200078e4800 */
[----:B------:R-:W-:Y:S06]  /*2790*/  BRA `(.L_x_43) ;  /* 0x00000000000c7947 */ /* 0x000fec0003800000 */
.L_x_36:
[----:B------:R-:W0:Y:S01]  /*27a0*/  MUFU.RSQ R0, -QNAN ;  /* 0xffc0000000007908 */ /* 0x000e220000001400 */
[----:B------:R-:W-:Y:S05]  /*27b0*/  BRA `(.L_x_43) ;  /* 0x0000000000047947 */ /* 0x000fea0003800000 */
.L_x_35:
[----:B------:R-:W-:-:S07]  /*27c0*/  FADD.FTZ R0, R0, R3 ;  /* 0x0000000300007221 */ /* 0x000fce0000010000 */
.L_x_43:
[----:B------:R-:W-:Y:S05]  /*27d0*/  BSYNC.RECONVERGENT B2 ;  /* 0x0000000000027941 */ /* 0x000fea0003800200 */
.L_x_33:
[----:B------:R-:W-:-:S04]  /*27e0*/  HFMA2 R17, -RZ, RZ, 0, 0 ;  /* 0x00000000ff117431 */ /* 0x000fc800000001ff */
[----:B0-----:R-:W-:Y:S05]  /*27f0*/  RET.REL.NODEC R16 `(_Z13softmax_naivePKfPfii) ;  /* 0xffffffd810007950 */ /* 0x001fea0003c3ffff */
.L_x_44:
[----:B------:R-:W-:-:S00]  /*2800*/  BRA `(.L_x_44) ;  /* 0xfffffffc00fc7947 */ /* 0x000fc0000383ffff */
[----:B------:R-:W-:-:S00]  /*2810*/  NOP ;  /* 0x0000000000007918 */ /* 0x000fc00000000000 */
        /* <DEDUP_REMOVED lines=14> */
.L_x_86:


//--------------------- .text._Z14softmax_onlinePKfPfii --------------------------
	.section	.text._Z14softmax_onlinePKfPfii,"ax",@progbits
	.align	128
        .global         _Z14softmax_onlinePKfPfii
        .type           _Z14softmax_onlinePKfPfii,@function
        .size           _Z14softmax_onlinePKfPfii,(.L_x_87 - _Z14softmax_onlinePKfPfii)
        .other          _Z14softmax_onlinePKfPfii,@"STO_CUDA_ENTRY STV_DEFAULT"
_Z14softmax_onlinePKfPfii:
.text._Z14softmax_onlinePKfPfii:
        /* <DEDUP_REMOVED lines=9> */
[----:B------:R-:W-:Y:S01]  /*0090*/  HFMA2 R3, -RZ, RZ, 0, 0 ;  /* 0x00000000ff037431 */ /* 0x000fe200000001ff */
[----:B------:R-:W-:Y:S01]  /*00a0*/  MOV R10, 0xff800000 ;  /* 0xff800000000a7802 */ /* 0x000fe20000000f00 */
[----:B------:R-:W1:Y:S01]  /*00b0*/  LDCU.64 UR10, c[0x0][0x358] ;  /* 0x00006b00ff0a77ac */ /* 0x000e620008000a00 */
[----:B0-----:R-:W-:Y:S02]  /*00c0*/  UISETP.GE.AND UP0, UPT, UR4, 0x1, UPT ;  /* 0x000000010400788c */ /* 0x001fe4000bf06270 */
[----:B------:R-:W-:-:S05]  /*00d0*/  IMAD R11, R11, UR4, RZ ;  /* 0x000000040b0b7c24 */ /* 0x000fca000f8e02ff */
[----:B------:R-:W-:Y:S02]  /*00e0*/  IADD3 R2, PT, PT, R11, UR4, RZ ;  /* 0x000000040b027c10 */ /* 0x000fe4000fffe0ff */
[----:B-1----:R-:W-:Y:S05]  /*00f0*/  BRA.U !UP0, `(.L_x_45) ;  /* 0x0000001108dc7547 */ /* 0x002fea000b800000 */
[C---:B------:R-:W-:Y:S01]  /*0100*/  VIADDMNMX R0, R11.reuse, 0x1, R2, !PT ;  /* 0x000000010b007846 */ /* 0x040fe20007800102 */
[----:B------:R-:W-:Y:S01]  /*0110*/  BSSY.RECONVERGENT B0, `(.L_x_46) ;  /* 0x00000d6000007945 */ /* 0x000fe20003800200 */
[----:B------:R-:W-:Y:S02]  /*0120*/  MOV R12, RZ ;  /* 0x000000ff000c7202 */ /* 0x000fe40000000f00 */
[CC--:B------:R-:W-:Y:S02]  /*0130*/  IADD3 R3, PT, PT, R11.reuse, -R0.reuse, RZ ;  /* 0x800000000b037210 */ /* 0x0c0fe40007ffe0ff */
[----:B------:R-:W-:Y:S02]  /*0140*/  IADD3 R0, PT, PT, -R11, R0, RZ ;  /* 0x000000000b007210 */ /* 0x000fe40007ffe1ff */
[----:B------:R-:W-:Y:S02]  /*0150*/  ISETP.GT.U32.AND P0, PT, R3, -0x4, PT ;  /* 0xfffffffc0300780c */ /* 0x000fe40003f04070 */
[----:B------:R-:W-:-:S02]  /*0160*/  MOV R10, 0xff800000 ;  /* 0xff800000000a7802 */ /* 0x000fc40000000f00 */
[----:B------:R-:W-:Y:S02]  /*0170*/  MOV R7, R11 ;  /* 0x0000000b00077202 */ /* 0x000fe40000000f00 */
[----:B------:R-:W-:-:S07]  /*0180*/  LOP3.LUT R20, R0, 0x3, RZ, 0xc0, !PT ;  /* 0x0000000300147812 */ /* 0x000fce00078ec0ff */
[----:B------:R-:W-:Y:S05]  /*0190*/  @P0 BRA `(.L_x_47) ;  /* 0x0000000c00340947 */ /* 0x000fea0003800000 */
[----:B------:R-:W0:Y:S02]  /*01a0*/  LDCU.64 UR4, c[0x0][0x380] ;  /* 0x00007000ff0477ac */ /* 0x000e240008000a00 */
[----:B0-----:R-:W-:-:S04]  /*01b0*/  UIADD3 UR4, UP0, UPT, UR4, 0x8, URZ ;  /* 0x0000000804047890 */ /* 0x001fc8000ff1e0ff */
[----:B------:R-:W-:Y:S02]  /*01c0*/  UIADD3.X UR5, UPT, UPT, URZ, UR5, URZ, UP0, !UPT ;  /* 0x00000005ff057290 */ /* 0x000fe400087fe4ff */
[----:B------:R-:W-:-:S04]  /*01d0*/  MOV R4, UR4 ;  /* 0x0000000400047c02 */ /* 0x000fc80008000f00 */
[----:B------:R-:W-:-:S03]  /*01e0*/  MOV R5, UR5 ;  /* 0x0000000500057c02 */ /* 0x000fc60008000f00 */
[----:B------:R-:W-:-:S05]  /*01f0*/  IMAD.WIDE R14, R11, 0x4, R4 ;  /* 0x000000040b0e7825 */ /* 0x000fca00078e0204 */
[----:B------:R-:W2:Y:S04]  /*0200*/  LDG.E R13, desc[UR10][R14.64+-0x8] ;  /* 0xfffff80a0e0d7981 */ /* 0x000ea8000c1e1900 */
[----:B------:R-:W3:Y:S04]  /*0210*/  LDG.E R17, desc[UR10][R14.64+-0x4] ;  /* 0xfffffc0a0e117981 */ /* 0x000ee8000c1e1900 */
[----:B------:R-:W4:Y:S04]  /*0220*/  LDG.E R9, desc[UR10][R14.64] ;  /* 0x0000000a0e097981 */ /* 0x000f28000c1e1900 */
[----:B------:R0:W5:Y:S01]  /*0230*/  LDG.E R7, desc[UR10][R14.64+0x4] ;  /* 0x0000040a0e077981 */ /* 0x000162000c1e1900 */
[----:B------:R-:W-:Y:S01]  /*0240*/  HFMA2 R6, -RZ, RZ, 0.96630859375, -0.0022525787353515625 ;  /* 0x3bbb989dff067431 */ /* 0x000fe200000001ff */
[----:B------:R-:W-:Y:S01]  /*0250*/  MOV R10, 0xff800000 ;  /* 0xff800000000a7802 */ /* 0x000fe20000000f00 */
[----:B------:R-:W-:Y:S01]  /*0260*/  BSSY.RECONVERGENT B1, `(.L_x_48) ;  /* 0x000004f000017945 */ /* 0x000fe20003800200 */
[----:B------:R-:W-:-:S02]  /*0270*/  MOV R3, 0x437c0000 ;  /* 0x437c000000037802 */ /* 0x000fc40000000f00 */
[----:B--2---:R-:W-:-:S13]  /*0280*/  FSETP.GT.AND P0, PT, R13, -INF , PT ;  /* 0xff8000000d00780b */ /* 0x004fda0003f04000 */
[----:B------:R-:W-:Y:S01]  /*0290*/  @P0 MOV R10, R13 ;  /* 0x0000000d000a0202 */ /* 0x000fe20000000f00 */
[----:B------:R-:W-:-:S03]  /*02a0*/  @P0 FADD R19, -R13, -INF ;  /* 0xff8000000d130421 */ /* 0x000fc60000000100 */
[----:B---3--:R-:W-:Y:S01]  /*02b0*/  FSETP.GT.AND P1, PT, R17, R10, PT ;  /* 0x0000000a1100720b */ /* 0x008fe20003f24000 */
[----:B------:R-:W-:Y:S01]  /*02c0*/  @P0 FFMA.SAT R8, R19, R6, 0.5 ;  /* 0x3f00000013080423 */ /* 0x000fe20000002006 */
[----:B------:R-:W-:-:S03]  /*02d0*/  FADD R21, -R10, R13 ;  /* 0x0000000d0a157221 */ /* 0x000fc60000000100 */
[----:B------:R-:W-:Y:S01]  /*02e0*/  @P0 FFMA.RM R13, R8, R3, 12582913 ;  /* 0x4b400001080d0423 */ /* 0x000fe20000004003 */
[----:B------:R-:W-:-:S03]  /*02f0*/  FFMA.SAT R8, R21, R6, 0.5 ;  /* 0x3f00000015087423 */ /* 0x000fc60000002006 */
[----:B------:R-:W-:Y:S01]  /*0300*/  @P0 FADD R12, R13, -12583039 ;  /* 0xcb40007f0d0c0421 */ /* 0x000fe20000000000 */
[----:B------:R-:W-:-:S03]  /*0310*/  FFMA.RM R8, R8, R3, 12582913 ;  /* 0x4b40000108087423 */ /* 0x000fc60000004003 */
[--C-:B0-----:R-:W-:Y:S01]  /*0320*/  @P1 FADD R15, R10, -R17.reuse ;  /* 0x800000110a0f1221 */ /* 0x101fe20000000000 */
[----:B------:R-:W-:Y:S01]  /*0330*/  @P1 MOV R10, R17 ;  /* 0x00000011000a1202 */ /* 0x000fe20000000f00 */
[----:B------:R-:W-:Y:S01]  /*0340*/  @P0 FFMA R12, R19, 1.4426950216293334961, -R12 ;  /* 0x3fb8aa3b130c0823 */ /* 0x000fe2000000080c */
[----:B------:R-:W-:Y:S01]  /*0350*/  FADD R14, R8, -12583039 ;  /* 0xcb40007f080e7421 */ /* 0x000fe20000000000 */
[----:B------:R-:W-:Y:S01]  /*0360*/  @P1 FFMA.SAT R16, R15, R6, 0.5 ;  /* 0x3f0000000f101423 */ /* 0x000fe20000002006 */
[----:B----4-:R-:W-:Y:S01]  /*0370*/  FSETP.GT.AND P2, PT, R9, R10, PT ;  /* 0x0000000a0900720b */ /* 0x010fe20003f44000 */
[----:B------:R-:W-:Y:S01]  /*0380*/  @P0 FFMA R18, R19, 1.925963033500011079e-08, R12 ;  /* 0x32a5706013120823 */ /* 0x000fe2000000000c */
[C---:B------:R-:W-:Y:S01]  /*0390*/  FFMA R14, R21.reuse, 1.4426950216293334961, -R14 ;  /* 0x3fb8aa3b150e7823 */ /* 0x040fe2000000080e */
[----:B------:R-:W-:Y:S01]  /*03a0*/  @P1 FFMA.RM R12, R16, R3, 12582913 ;  /* 0x4b400001100c1423 */ /* 0x000fe20000004003 */
[----:B------:R-:W-:Y:S02]  /*03b0*/  FADD R17, -R10, R17 ;  /* 0x000000110a117221 */ /* 0x000fe40000000100 */
[----:B------:R-:W-:Y:S01]  /*03c0*/  FFMA R16, R21, 1.925963033500011079e-08, R14 ;  /* 0x32a5706015107823 */ /* 0x000fe2000000000e */
[----:B------:R-:W0:Y:S01]  /*03d0*/  @P0 MUFU.EX2 R18, R18 ;  /* 0x0000001200120308 */ /* 0x000e220000000800 */
[----:B------:R-:W-:Y:S01]  /*03e0*/  @P1 FADD R22, R12, -12583039 ;  /* 0xcb40007f0c161421 */ /* 0x000fe20000000000 */
[----:B------:R-:W-:Y:S01]  /*03f0*/  FFMA.SAT R14, R17, R6, 0.5 ;  /* 0x3f000000110e7423 */ /* 0x000fe20000002006 */
[----:B------:R-:W-:-:S02]  /*0400*/  @P0 SHF.L.U32 R21, R13, 0x17, RZ ;  /* 0x000000170d150819 */ /* 0x000fc400000006ff */
[C---:B------:R-:W-:Y:S01]  /*0410*/  @P1 FFMA R22, R15.reuse, 1.4426950216293334961, -R22 ;  /* 0x3fb8aa3b0f161823 */ /* 0x040fe20000000816 */
[--C-:B------:R-:W-:Y:S01]  /*0420*/  @P2 FADD R19, R10, -R9.reuse ;  /* 0x800000090a132221 */ /* 0x100fe20000000000 */
[----:B------:R-:W-:Y:S01]  /*0430*/  FFMA.RM R14, R14, R3, 12582913 ;  /* 0x4b4000010e0e7423 */ /* 0x000fe20000004003 */
[----:B------:R-:W-:Y:S01]  /*0440*/  @P2 MOV R10, R9 ;  /* 0x00000009000a2202 */ /* 0x000fe20000000f00 */
[----:B------:R-:W-:Y:S01]  /*0450*/  @P1 FFMA R15, R15, 1.925963033500011079e-08, R22 ;  /* 0x32a570600f0f1823 */ /* 0x000fe20000000016 */
[----:B------:R-:W-:Y:S01]  /*0460*/  @P2 FFMA.SAT R24, R19, R6, 0.5 ;  /* 0x3f00000013182423 */ /* 0x000fe20000002006 */
[----:B------:R-:W-:Y:S01]  /*0470*/  FADD R22, R14, -12583039 ;  /* 0xcb40007f0e167421 */ /* 0x000fe20000000000 */
[----:B------:R-:W1:Y:S01]  /*0480*/  MUFU.EX2 R16, R16 ;  /* 0x0000001000107308 */ /* 0x000e620000000800 */
[----:B------:R-:W-:Y:S01]  /*0490*/  FADD R9, -R10, R9 ;  /* 0x000000090a097221 */ /* 0x000fe20000000100 */
[----:B------:R-:W-:Y:S01]  /*04a0*/  @P2 FFMA.RM R13, R24, R3, 12582913 ;  /* 0x4b400001180d2423 */ /* 0x000fe20000004003 */
[----:B------:R-:W-:Y:S01]  /*04b0*/  FFMA R24, R17, 1.4426950216293334961, -R22 ;  /* 0x3fb8aa3b11187823 */ /* 0x000fe20000000816 */
[----:B------:R-:W-:Y:S01]  /*04c0*/  @P1 SHF.L.U32 R12, R12, 0x17, RZ ;  /* 0x000000170c0c1819 */ /* 0x000fe200000006ff */
[----:B0-----:R-:W-:Y:S01]  /*04d0*/  @P0 FMUL R22, R21, R18 ;  /* 0x0000001215160220 */ /* 0x001fe20000400000 */
[----:B------:R-:W-:Y:S01]  /*04e0*/  @P2 FADD R26, R13, -12583039 ;  /* 0xcb40007f0d1a2421 */ /* 0x000fe20000000000 */
[----:B------:R-:W-:Y:S01]  /*04f0*/  FFMA R18, R17, 1.925963033500011079e-08, R24 ;  /* 0x32a5706011127823 */ /* 0x000fe20000000018 */
[----:B------:R-:W-:Y:S01]  /*0500*/  FFMA.SAT R24, R9, R6, 0.5 ;  /* 0x3f00000009187423 */ /* 0x000fe20000002006 */
[----:B------:R-:W0:Y:S01]  /*0510*/  @P1 MUFU.EX2 R15, R15 ;  /* 0x0000000f000f1308 */ /* 0x000e220000000800 */
[----:B------:R-:W-:-:S02]  /*0520*/  HFMA2 R21, -RZ, RZ, 0, 0 ;  /* 0x00000000ff157431 */ /* 0x000fc400000001ff */
[C---:B------:R-:W-:Y:S01]  /*0530*/  @P2 FFMA R26, R19.reuse, 1.4426950216293334961, -R26 ;  /* 0x3fb8aa3b131a2823 */ /* 0x040fe2000000081a */
[----:B------:R-:W-:Y:S01]  /*0540*/  FFMA.RM R17, R24, R3, 12582913 ;  /* 0x4b40000118117423 */ /* 0x000fe20000004003 */
[----:B------:R-:W-:Y:S02]  /*0550*/  SHF.L.U32 R14, R14, 0x17, RZ ;  /* 0x000000170e0e7819 */ /* 0x000fe400000006ff */
[----:B------:R-:W-:Y:S01]  /*0560*/  @P2 FFMA R26, R19, 1.925963033500011079e-08, R26 ;  /* 0x32a57060131a2823 */ /* 0x000fe2000000001a */
[----:B------:R-:W-:Y:S01]  /*0570*/  FADD R24, R17, -12583039 ;  /* 0xcb40007f11187421 */ /* 0x000fe20000000000 */
[----:B------:R-:W-:Y:S01]  /*0580*/  @P0 FMUL R21, RZ, R22 ;  /* 0x00000016ff150220 */ /* 0x000fe20000400000 */
[----:B------:R-:W-:Y:S01]  /*0590*/  SHF.L.U32 R22, R8, 0x17, RZ ;  /* 0x0000001708167819 */ /* 0x000fe200000006ff */
[----:B------:R-:W2:Y:S01]  /*05a0*/  MUFU.EX2 R18, R18 ;  /* 0x0000001200127308 */ /* 0x000ea20000000800 */
[----:B------:R-:W-:Y:S01]  /*05b0*/  FFMA R24, R9, 1.4426950216293334961, -R24 ;  /* 0x3fb8aa3b09187823 */ /* 0x000fe20000000818 */
[----:B-----5:R-:W-:-:S02]  /*05c0*/  FSETP.GT.AND P0, PT, R7, R10, PT ;  /* 0x0000000a0700720b */ /* 0x020fc40003f04000 */
[----:B-1----:R-:W-:Y:S01]  /*05d0*/  FFMA R21, R22, R16, R21 ;  /* 0x0000001016157223 */ /* 0x002fe20000000015 */
[----:B------:R-:W-:Y:S01]  /*05e0*/  FFMA R24, R9, 1.925963033500011079e-08, R24 ;  /* 0x32a5706009187823 */ /* 0x000fe20000000018 */
[----:B------:R-:W-:Y:S01]  /*05f0*/  @P2 SHF.L.U32 R13, R13, 0x17, RZ ;  /* 0x000000170d0d2819 */ /* 0x000fe200000006ff */
[----:B0-----:R-:W-:Y:S01]  /*0600*/  @P1 FMUL R12, R12, R15 ;  /* 0x0000000f0c0c1220 */ /* 0x001fe20000400000 */
[----:B------:R-:W0:Y:S01]  /*0610*/  @P2 MUFU.EX2 R8, R26 ;  /* 0x0000001a00082308 */ /* 0x000e220000000800 */
[----:B------:R-:W-:Y:S02]  /*0620*/  SHF.L.U32 R17, R17, 0x17, RZ ;  /* 0x0000001711117819 */ /* 0x000fe400000006ff */
[----:B------:R-:W-:-:S05]  /*0630*/  @P1 FMUL R21, R21, R12 ;  /* 0x0000000c15151220 */ /* 0x000fca0000400000 */
[----:B------:R-:W1:Y:S01]  /*0640*/  MUFU.EX2 R24, R24 ;  /* 0x0000001800187308 */ /* 0x000e620000000800 */
[----:B--2---:R-:W-:Y:S01]  /*0650*/  FFMA R12, R14, R18, R21 ;  /* 0x000000120e0c7223 */ /* 0x004fe20000000015 */
[----:B0-----:R-:W-:-:S04]  /*0660*/  @P2 FMUL R13, R13, R8 ;  /* 0x000000080d0d2220 */ /* 0x001fc80000400000 */
[----:B------:R-:W-:-:S04]  /*0670*/  @P2 FMUL R12, R12, R13 ;  /* 0x0000000d0c0c2220 */ /* 0x000fc80000400000 */
[----:B-1----:R-:W-:Y:S01]  /*0680*/  FFMA R12, R17, R24, R12 ;  /* 0x00000018110c7223 */ /* 0x002fe2000000000c */
[----:B------:R-:W-:Y:S06]  /*0690*/  @!P0 BRA `(.L_x_49) ;  /* 0x00000000002c8947 */ /* 0x000fec0003800000 */
[----:B------:R-:W-:-:S04]  /*06a0*/  FADD R9, R10, -R7 ;  /* 0x800000070a097221 */ /* 0x000fc80000000000 */
[----:B------:R-:W-:-:S04]  /*06b0*/  FFMA.SAT R8, R9, R6, 0.5 ;  /* 0x3f00000009087423 */ /* 0x000fc80000002006 */
[----:B------:R-:W-:-:S04]  /*06c0*/  FFMA.RM R8, R8, R3, 12582913 ;  /* 0x4b40000108087423 */ /* 0x000fc80000004003 */
[C---:B------:R-:W-:Y:S01]  /*06d0*/  FADD R10, R8.reuse, -12583039 ;  /* 0xcb40007f080a7421 */ /* 0x040fe20000000000 */
[----:B------:R-:W-:-:S03]  /*06e0*/  SHF.L.U32 R8, R8, 0x17, RZ ;  /* 0x0000001708087819 */ /* 0x000fc600000006ff */
[----:B------:R-:W-:-:S04]  /*06f0*/  FFMA R10, R9, 1.4426950216293334961, -R10 ;  /* 0x3fb8aa3b090a7823 */ /* 0x000fc8000000080a */
[----:B------:R-:W-:Y:S01]  /*0700*/  FFMA R9, R9, 1.925963033500011079e-08, R10 ;  /* 0x32a5706009097823 */ /* 0x000fe2000000000a */
[----:B------:R-:W-:-:S05]  /*0710*/  MOV R10, R7 ;  /* 0x00000007000a7202 */ /* 0x000fca0000000f00 */
[----:B------:R-:W0:Y:S02]  /*0720*/  MUFU.EX2 R9, R9 ;  /* 0x0000000900097308 */ /* 0x000e240000000800 */
[----:B0-----:R-:W-:-:S04]  /*0730*/  FMUL R13, R8, R9 ;  /* 0x00000009080d7220 */ /* 0x001fc80000400000 */
[----:B------:R-:W-:-:S07]  /*0740*/  FMUL R12, R12, R13 ;  /* 0x0000000d0c0c7220 */ /* 0x000fce0000400000 */
.L_x_49:
[----:B------:R-:W-:Y:S05]  /*0750*/  BSYNC.RECONVERGENT B1 ;  /* 0x0000000000017941 */ /* 0x000fea0003800200 */
.L_x_48:
[----:B------:R-:W-:-:S04]  /*0760*/  FADD R7, -R10, R7 ;  /* 0x000000070a077221 */ /* 0x000fc80000000100 */
[----:B------:R-:W-:-:S04]  /*0770*/  FFMA.SAT R6, R7, R6, 0.5 ;  /* 0x3f00000007067423 */ /* 0x000fc80000002006 */
[----:B------:R-:W-:Y:S01]  /*0780*/  FFMA.RM R6, R6, R3, 12582913 ;  /* 0x4b40000106067423 */ /* 0x000fe20000004003 */
[----:B------:R-:W-:-:S03]  /*0790*/  LOP3.LUT R3, R0, 0xfffffffc, RZ, 0xc0, !PT ;  /* 0xfffffffc00037812 */ /* 0x000fc600078ec0ff */
[C---:B------:R-:W-:Y:S01]  /*07a0*/  FADD R8, R6.reuse, -12583039 ;  /* 0xcb40007f06087421 */ /* 0x040fe20000000000 */
[----:B------:R-:W-:Y:S02]  /*07b0*/  IADD3 R9, PT, PT, -R3, 0x4, RZ ;  /* 0x0000000403097810 */ /* 0x000fe40007ffe1ff */
[----:B------:R-:W-:Y:S01]  /*07c0*/  SHF.L.U32 R3, R6, 0x17, RZ ;  /* 0x0000001706037819 */ /* 0x000fe200000006ff */
[----:B------:R-:W-:Y:S01]  /*07d0*/  FFMA R8, R7, 1.4426950216293334961, -R8 ;  /* 0x3fb8aa3b07087823 */ /* 0x000fe20000000808 */
[----:B------:R-:W-:-:S03]  /*07e0*/  ISETP.NE.AND P0, PT, R9, RZ, PT ;  /* 0x000000ff0900720c */ /* 0x000fc60003f05270 */
[----:B------:R-:W-:Y:S01]  /*07f0*/  FFMA R8, R7, 1.925963033500011079e-08, R8 ;  /* 0x32a5706007087823 */ /* 0x000fe20000000008 */
[----:B------:R-:W-:-:S05]  /*0800*/  IADD3 R7, PT, PT, R11, 0x4, RZ ;  /* 0x000000040b077810 */ /* 0x000fca0007ffe0ff */
[----:B------:R-:W0:Y:S02]  /*0810*/  MUFU.EX2 R8, R8 ;  /* 0x0000000800087308 */ /* 0x000e240000000800 */
[----:B0-----:R-:W-:Y:S02]  /*0820*/  FFMA R12, R3, R8, R12 ;  /* 0x00000008030c7223 */ /* 0x001fe4000000000c */
[----:B------:R-:W-:Y:S05]  /*0830*/  @!P0 BRA `(.L_x_47) ;  /* 0x00000004008c8947 */ /* 0x000fea0003800000 */
[----:B------:R-:W-:-:S07]  /*0840*/  MOV R8, R9 ;  /* 0x0000000900087202 */ /* 0x000fce0000000f00 */
.L_x_52:
        /* <DEDUP_REMOVED lines=8> */
[----:B--2---:R-:W-:-:S13]  /*08d0*/  FSETP.GT.AND P0, PT, R17, R10, PT ;  /* 0x0000000a1100720b */ /* 0x004fda0003f04000 */
[----:B------:R-:W-:Y:S01]  /*08e0*/  @P0 FADD R13, R10, -R17 ;  /* 0x800000110a0d0221 */ /* 0x000fe20000000000 */
[----:B------:R-:W-:-:S03]  /*08f0*/  @P0 MOV R10, R17 ;  /* 0x00000011000a0202 */ /* 0x000fc60000000f00 */
[----:B------:R-:W-:Y:S01]  /*0900*/  @P0 FFMA.SAT R16, R13, R6, 0.5 ;  /* 0x3f0000000d100423 */ /* 0x000fe20000002006 */
[----:B---3--:R-:W-:Y:S01]  /*0910*/  FSETP.GT.AND P1, PT, R19, R10, PT ;  /* 0x0000000a1300720b */ /* 0x008fe20003f24000 */
[----:B0-----:R-:W-:Y:S02]  /*0920*/  FADD R15, -R10, R17 ;  /* 0x000000110a0f7221 */ /* 0x001fe40000000100 */
[----:B------:R-:W-:Y:S02]  /*0930*/  @P0 FFMA.RM R16, R16, R3, 12582913 ;  /* 0x4b40000110100423 */ /* 0x000fe40000004003 */
[----:B------:R-:W-:Y:S02]  /*0940*/  FFMA.SAT R14, R15, R6, 0.5 ;  /* 0x3f0000000f0e7423 */ /* 0x000fe40000002006 */
[C---:B------:R-:W-:Y:S01]  /*0950*/  @P0 FADD R18, R16.reuse, -12583039 ;  /* 0xcb40007f10120421 */ /* 0x040fe20000000000 */
[----:B------:R-:W-:-:S03]  /*0960*/  @P0 SHF.L.U32 R21, R16, 0x17, RZ ;  /* 0x0000001710150819 */ /* 0x000fc600000006ff */
[C---:B------:R-:W-:Y:S02]  /*0970*/  @P0 FFMA R18, R13.reuse, 1.4426950216293334961, -R18 ;  /* 0x3fb8aa3b0d120823 */ /* 0x040fe40000000812 */
[--C-:B------:R-:W-:Y:S01]  /*0980*/  @P1 FADD R27, R10, -R19.reuse ;  /* 0x800000130a1b1221 */ /* 0x100fe20000000000 */
[----:B------:R-:W-:Y:S01]  /*0990*/  @P1 MOV R10, R19 ;  /* 0x00000013000a1202 */ /* 0x000fe20000000f00 */
[----:B------:R-:W-:Y:S01]  /*09a0*/  @P0 FFMA R18, R13, 1.925963033500011079e-08, R18 ;  /* 0x32a570600d120823 */ /* 0x000fe20000000012 */
[-C--:B------:R-:W-:Y:S01]  /*09b0*/  FFMA.RM R13, R14, R3.reuse, 12582913 ;  /* 0x4b4000010e0d7423 */ /* 0x080fe20000004003 */
[----:B------:R-:W-:Y:S01]  /*09c0*/  @P1 FFMA.SAT R14, R27, R6, 0.5 ;  /* 0x3f0000001b0e1423 */ /* 0x000fe20000002006 */
[----:B----4-:R-:W-:Y:S01]  /*09d0*/  FSETP.GT.AND P2, PT, R23, R10, PT ;  /* 0x0000000a1700720b */ /* 0x010fe20003f44000 */
[----:B------:R-:W-:Y:S01]  /*09e0*/  FADD R19, -R10, R19 ;  /* 0x000000130a137221 */ /* 0x000fe20000000100 */
[----:B------:R-:W-:Y:S01]  /*09f0*/  FADD R16, R13, -12583039 ;  /* 0xcb40007f0d107421 */ /* 0x000fe20000000000 */
[----:B------:R-:W-:Y:S01]  /*0a00*/  @P1 FFMA.RM R14, R14, R3, 12582913 ;  /* 0x4b4000010e0e1423 */ /* 0x000fe20000004003 */
[----:B------:R0:W1:Y:S02]  /*0a10*/  @P0 MUFU.EX2 R24, R18 ;  /* 0x0000001200180308 */ /* 0x0000640000000800 */
[----:B------:R-:W-:Y:S01]  /*0a20*/  FFMA R22, R15, 1.4426950216293334961, -R16 ;  /* 0x3fb8aa3b0f167823 */ /* 0x000fe20000000810 */
[----:B------:R-:W-:-:S03]  /*0a30*/  FFMA.SAT R16, R19, R6, 0.5 ;  /* 0x3f00000013107423 */ /* 0x000fc60000002006 */
[----:B------:R-:W-:Y:S01]  /*0a40*/  FFMA R17, R15, 1.925963033500011079e-08, R22 ;  /* 0x32a570600f117823 */ /* 0x000fe20000000016 */
[----:B------:R-:W-:Y:S01]  /*0a50*/  FFMA.RM R15, R16, R3, 12582913 ;  /* 0x4b400001100f7423 */ /* 0x000fe20000004003 */
[----:B0-----:R-:W-:Y:S01]  /*0a60*/  @P1 FADD R18, R14, -12583039 ;  /* 0xcb40007f0e121421 */ /* 0x001fe20000000000 */
[--C-:B------:R-:W-:Y:S02]  /*0a70*/  @P2 FADD R25, R10, -R23.reuse ;  /* 0x800000170a192221 */ /* 0x100fe40000000000 */
[----:B------:R-:W-:Y:S01]  /*0a80*/  FADD R16, R15, -12583039 ;  /* 0xcb40007f0f107421 */ /* 0x000fe20000000000 */
[----:B------:R-:W-:Y:S01]  /*0a90*/  @P2 MOV R10, R23 ;  /* 0x00000017000a2202 */ /* 0x000fe20000000f00 */
[----:B------:R-:W-:Y:S01]  /*0aa0*/  @P1 FFMA R18, R27, 1.4426950216293334961, -R18 ;  /* 0x3fb8aa3b1b121823 */ /* 0x000fe20000000812 */
[----:B------:R-:W0:Y:S01]  /*0ab0*/  MUFU.EX2 R17, R17 ;  /* 0x0000001100117308 */ /* 0x000e220000000800 */
[----:B------:R-:W-:Y:S02]  /*0ac0*/  FFMA R22, R19, 1.4426950216293334961, -R16 ;  /* 0x3fb8aa3b13167823 */ /* 0x000fe40000000810 */
[----:B------:R-:W-:Y:S01]  /*0ad0*/  @P1 FFMA R27, R27, 1.925963033500011079e-08, R18 ;  /* 0x32a570601b1b1823 */ /* 0x000fe20000000012 */
[----:B------:R-:W-:Y:S01]  /*0ae0*/  @P2 FFMA.SAT R18, R25, R6, 0.5 ;  /* 0x3f00000019122423 */ /* 0x000fe20000002006 */
[----:B------:R-:W-:Y:S01]  /*0af0*/  FADD R23, -R10, R23 ;  /* 0x000000170a177221 */ /* 0x000fe20000000100 */
[----:B-1----:R-:W-:Y:S01]  /*0b00*/  @P0 FMUL R21, R21, R24 ;  /* 0x0000001815150220 */ /* 0x002fe20000400000 */
[----:B------:R-:W-:Y:S01]  /*0b10*/  FFMA R19, R19, 1.925963033500011079e-08, R22 ;  /* 0x32a5706013137823 */ /* 0x000fe20000000016 */
[----:B------:R-:W-:Y:S01]  /*0b20*/  @P2 FFMA.RM R18, R18, R3, 12582913 ;  /* 0x4b40000112122423 */ /* 0x000fe20000004003 */
[----:B------:R-:W-:Y:S01]  /*0b30*/  FFMA.SAT R22, R23, R6, 0.5 ;  /* 0x3f00000017167423 */ /* 0x000fe20000002006 */
[----:B------:R1:W2:Y:S01]  /*0b40*/  @P1 MUFU.EX2 R16, R27 ;  /* 0x0000001b00101308 */ /* 0x0002a20000000800 */
[----:B------:R-:W-:Y:S01]  /*0b50*/  @P0 FMUL R12, R12, R21 ;  /* 0x000000150c0c0220 */ /* 0x000fe20000400000 */
[----:B------:R-:W-:Y:S01]  /*0b60*/  @P2 FADD R24, R18, -12583039 ;  /* 0xcb40007f12182421 */ /* 0x000fe20000000000 */
[----:B------:R-:W-:Y:S01]  /*0b70*/  FFMA.RM R22, R22, R3, 12582913 ;  /* 0x4b40000116167423 */ /* 0x000fe20000004003 */
[----:B------:R-:W-:-:S02]  /*0b80*/  @P1 SHF.L.U32 R21, R14, 0x17, RZ ;  /* 0x000000170e151819 */ /* 0x000fc400000006ff */
[----:B------:R-:W-:Y:S01]  /*0b90*/  @P2 FFMA R24, R25, 1.4426950216293334961, -R24 ;  /* 0x3fb8aa3b19182823 */ /* 0x000fe20000000818 */
[----:B-----5:R-:W-:Y:S01]  /*0ba0*/  FSETP.GT.AND P0, PT, R9, R10, PT ;  /* 0x0000000a0900720b */ /* 0x020fe20003f04000 */
[----:B------:R-:W3:Y:S01]  /*0bb0*/  MUFU.EX2 R19, R19 ;  /* 0x0000001300137308 */ /* 0x000ee20000000800 */
[----:B-1----:R-:W-:Y:S01]  /*0bc0*/  SHF.L.U32 R27, R13, 0x17, RZ ;  /* 0x000000170d1b7819 */ /* 0x002fe200000006ff */
[----:B------:R-:W-:Y:S01]  /*0bd0*/  @P2 FFMA R25, R25, 1.925963033500011079e-08, R24 ;  /* 0x32a5706019192823 */ /* 0x000fe20000000018 */
[----:B------:R-:W-:Y:S01]  /*0be0*/  FADD R24, R22, -12583039 ;  /* 0xcb40007f16187421 */ /* 0x000fe20000000000 */
[----:B------:R-:W-:Y:S02]  /*0bf0*/  @P2 SHF.L.U32 R18, R18, 0x17, RZ ;  /* 0x0000001712122819 */ /* 0x000fe400000006ff */
[----:B0-----:R-:W-:Y:S01]  /*0c00*/  FFMA R27, R27, R17, R12 ;  /* 0x000000111b1b7223 */ /* 0x001fe2000000000c */
[----:B------:R-:W-:Y:S01]  /*0c10*/  FFMA R24, R23, 1.4426950216293334961, -R24 ;  /* 0x3fb8aa3b17187823 */ /* 0x000fe20000000818 */
[----:B------:R-:W0:Y:S01]  /*0c20*/  @P2 MUFU.EX2 R13, R25 ;  /* 0x00000019000d2308 */ /* 0x000e220000000800 */
[----:B--2---:R-:W-:Y:S01]  /*0c30*/  @P1 FMUL R16, R21, R16 ;  /* 0x0000001015101220 */ /* 0x004fe20000400000 */
[----:B------:R-:W-:Y:S01]  /*0c40*/  SHF.L.U32 R12, R15, 0x17, RZ ;  /* 0x000000170f0c7819 */ /* 0x000fe200000006ff */
[----:B------:R-:W-:-:S02]  /*0c50*/  FFMA R24, R23, 1.925963033500011079e-08, R24 ;  /* 0x32a5706017187823 */ /* 0x000fc40000000018 */
[----:B------:R-:W-:-:S03]  /*0c60*/  @P1 FMUL R27, R16, R27 ;  /* 0x0000001b101b1220 */ /* 0x000fc60000400000 */
[----:B------:R-:W1:Y:S01]  /*0c70*/  MUFU.EX2 R17, R24 ;  /* 0x0000001800117308 */ /* 0x000e620000000800 */
[----:B---3--:R-:W-:Y:S01]  /*0c80*/  FFMA R19, R12, R19, R27 ;  /* 0x000000130c137223 */ /* 0x008fe2000000001b */
[----:B------:R-:W-:Y:S01]  /*0c90*/  SHF.L.U32 R12, R22, 0x17, RZ ;  /* 0x00000017160c7819 */ /* 0x000fe200000006ff */
        /* <DEDUP_REMOVED lines=10> */
[----:B------:R-:W-:-:S04]  /*0d40*/  FFMA R14, R13, 1.925963033500011079e-08, R14 ;  /* 0x32a570600d0e7823 */ /* 0x000fc8000000000e */
[----:B------:R-:W0:Y:S02]  /*0d50*/  MUFU.EX2 R13, R14 ;  /* 0x0000000e000d7308 */ /* 0x000e240000000800 */
[----:B0-----:R-:W-:Y:S01]  /*0d60*/  FMUL R13, R10, R13 ;  /* 0x0000000d0a0d7220 */ /* 0x001fe20000400000 */
[----:B------:R-:W-:-:S03]  /*0d70*/  MOV R10, R9 ;  /* 0x00000009000a7202 */ /* 0x000fc60000000f00 */
[----:B------:R-:W-:-:S07]  /*0d80*/  FMUL R12, R13, R12 ;  /* 0x0000000c0d0c7220 */ /* 0x000fce0000400000 */
.L_x_51:
[----:B------:R-:W-:Y:S05]  /*0d90*/  BSYNC.RECONVERGENT B1 ;  /* 0x0000000000017941 */ /* 0x000fea0003800200 */
.L_x_50:
[----:B------:R-:W-:Y:S01]  /*0da0*/  FADD R9, -R10, R9 ;  /* 0x000000090a097221 */ /* 0x000fe20000000100 */
[----:B------:R-:W-:Y:S02]  /*0db0*/  IADD3 R8, PT, PT, R8, 0x4, RZ ;  /* 0x0000000408087810 */ /* 0x000fe40007ffe0ff */
[----:B------:R-:W-:Y:S01]  /*0dc0*/  IADD3 R7, PT, PT, R7, 0x4, RZ ;  /* 0x0000000407077810 */ /* 0x000fe20007ffe0ff */
[----:B------:R-:W-:Y:S01]  /*0dd0*/  FFMA.SAT R6, R9, R6, 0.5 ;  /* 0x3f00000009067423 */ /* 0x000fe20000002006 */
[----:B------:R-:W-:-:S03]  /*0de0*/  ISETP.NE.AND P0, PT, R8, RZ, PT ;  /* 0x000000ff0800720c */ /* 0x000fc60003f05270 */
[----:B------:R-:W-:-:S04]  /*0df0*/  FFMA.RM R6, R6, R3, 12582913 ;  /* 0x4b40000106067423 */ /* 0x000fc80000004003 */
[C---:B------:R-:W-:Y:S01]  /*0e00*/  FADD R14, R6.reuse, -12583039 ;  /* 0xcb40007f060e7421 */ /* 0x040fe20000000000 */
[----:B------:R-:W-:-:S03]  /*0e10*/  SHF.L.U32 R3, R6, 0x17, RZ ;  /* 0x0000001706037819 */ /* 0x000fc600000006ff */
[----:B------:R-:W-:-:S04]  /*0e20*/  FFMA R14, R9, 1.4426950216293334961, -R14 ;  /* 0x3fb8aa3b090e7823 */ /* 0x000fc8000000080e */
[----:B------:R-:W-:-:S06]  /*0e30*/  FFMA R14, R9, 1.925963033500011079e-08, R14 ;  /* 0x32a57060090e7823 */ /* 0x000fcc000000000e */
[----:B------:R-:W0:Y:S02]  /*0e40*/  MUFU.EX2 R14, R14 ;  /* 0x0000000e000e7308 */ /* 0x000e240000000800 */
[----:B0-----:R-:W-:Y:S01]  /*0e50*/  FFMA R12, R3, R14, R12 ;  /* 0x0000000e030c7223 */ /* 0x001fe2000000000c */
[----:B------:R-:W-:Y:S06]  /*0e60*/  @P0 BRA `(.L_x_52) ;  /* 0xfffffff800780947 */ /* 0x000fec000383ffff */
.L_x_47:
[----:B------:R-:W-:Y:S05]  /*0e70*/  BSYNC.RECONVERGENT B0 ;  /* 0x0000000000007941 */ /* 0x000fea0003800200 */
.L_x_46:
[----:B------:R-:W-:Y:S01]  /*0e80*/  ISETP.NE.AND P0, PT, R20, RZ, PT ;  /* 0x000000ff1400720c */ /* 0x000fe20003f05270 */
[----:B------:R-:W-:Y:S01]  /*0e90*/  BSSY.RECONVERGENT B0, `(.L_x_45) ;  /* 0x000005d000007945 */ /* 0x000fe20003800200 */
[----:B------:R-:W-:-:S11]  /*0ea0*/  MOV R3, R12 ;  /* 0x0000000c00037202 */ /* 0x000fd60000000f00 */
[----:B------:R-:W-:Y:S05]  /*0eb0*/  @!P0 BRA `(.L_x_53) ;  /* 0x0000000400688947 */ /* 0x000fea0003800000 */
[----:B------:R-:W-:Y:S01]  /*0ec0*/  ISETP.NE.AND P0, PT, R20, 0x1, PT ;  /* 0x000000011400780c */ /* 0x000fe20003f05270 */
[----:B------:R-:W-:-:S12]  /*0ed0*/  BSSY.RECONVERGENT B1, `(.L_x_54) ;  /* 0x0000036000017945 */ /* 0x000fd80003800200 */
[----:B------:R-:W-:Y:S05]  /*0ee0*/  @!P0 BRA `(.L_x_55) ;  /* 0x0000000000d08947 */ /* 0x000fea0003800000 */
[----:B------:R-:W0:Y:S02]  /*0ef0*/  LDC.64 R4, c[0x0][0x380] ;  /* 0x0000e000ff047b82 */ /* 0x000e240000000a00 */
[----:B0-----:R-:W-:-:S05]  /*0f00*/  IMAD.WIDE R8, R7, 0x4, R4 ;  /* 0x0000000407087825 */ /* 0x001fca00078e0204 */
[----:B------:R-:W2:Y:S04]  /*0f10*/  LDG.E R17, desc[UR10][R8.64] ;  /* 0x0000000a08117981 */ /* 0x000ea8000c1e1900 */
[----:B------:R-:W3:Y:S01]  /*0f20*/  LDG.E R5, desc[UR10][R8.64+0x4] ;  /* 0x0000040a08057981 */ /* 0x000ee2000c1e1900 */
        /* <DEDUP_REMOVED lines=8> */
[----:B------:R-:W-:Y:S02]  /*0fb0*/  FADD R17, -R10, R17 ;  /* 0x000000110a117221 */ /* 0x000fe40000000100 */
[----:B------:R-:W-:Y:S02]  /*0fc0*/  @P0 FFMA.RM R15, R15, R6, 12582913 ;  /* 0x4b4000010f0f0423 */ /* 0x000fe40000004006 */
[----:B------:R-:W-:Y:S02]  /*0fd0*/  FFMA.SAT R19, R17, R4, 0.5 ;  /* 0x3f00000011137423 */ /* 0x000fe40000002004 */
[C---:B------:R-:W-:Y:S01]  /*0fe0*/  @P0 FADD R12, R15.reuse, -12583039 ;  /* 0xcb40007f0f0c0421 */ /* 0x040fe20000000000 */
[----:B------:R-:W-:Y:S01]  /*0ff0*/  @P0 SHF.L.U32 R15, R15, 0x17, RZ ;  /* 0x000000170f0f0819 */ /* 0x000fe200000006ff */
[----:B------:R-:W-:-:S02]  /*1000*/  FFMA.RM R19, R19, R6, 12582913 ;  /* 0x4b40000113137423 */ /* 0x000fc40000004006 */
[----:B------:R-:W-:Y:S02]  /*1010*/  @P0 FFMA R12, R13, 1.4426950216293334961, -R12 ;  /* 0x3fb8aa3b0d0c0823 */ /* 0x000fe4000000080c */
[C---:B------:R-:W-:Y:S01]  /*1020*/  FADD R8, R19.reuse, -12583039 ;  /* 0xcb40007f13087421 */ /* 0x040fe20000000000 */
[----:B------:R-:W-:Y:S01]  /*1030*/  SHF.L.U32 R14, R19, 0x17, RZ ;  /* 0x00000017130e7819 */ /* 0x000fe200000006ff */
[----:B------:R-:W-:Y:S02]  /*1040*/  @P0 FFMA R12, R13, 1.925963033500011079e-08, R12 ;  /* 0x32a570600d0c0823 */ /* 0x000fe4000000000c */
[----:B------:R-:W-:-:S04]  /*1050*/  FFMA R8, R17, 1.4426950216293334961, -R8 ;  /* 0x3fb8aa3b11087823 */ /* 0x000fc80000000808 */
[----:B------:R-:W0:Y:S01]  /*1060*/  @P0 MUFU.EX2 R12, R12 ;  /* 0x0000000c000c0308 */ /* 0x000e220000000800 */
[----:B------:R-:W-:-:S07]  /*1070*/  FFMA R17, R17, 1.925963033500011079e-08, R8 ;  /* 0x32a5706011117823 */ /* 0x000fce0000000008 */
[----:B------:R-:W1:Y:S01]  /*1080*/  MUFU.EX2 R17, R17 ;  /* 0x0000001100117308 */ /* 0x000e620000000800 */
[----:B0-----:R-:W-:-:S04]  /*1090*/  @P0 FMUL R8, R15, R12 ;  /* 0x0000000c0f080220 */ /* 0x001fc80000400000 */
[----:B------:R-:W-:-:S04]  /*10a0*/  @P0 FMUL R3, R8, R3 ;  /* 0x0000000308030220 */ /* 0x000fc80000400000 */
[----:B-1----:R-:W-:Y:S01]  /*10b0*/  FFMA R3, R14, R17, R3 ;  /* 0x000000110e037223 */ /* 0x002fe20000000003 */
[----:B------:R-:W-:Y:S06]  /*10c0*/  @!P1 BRA `(.L_x_57) ;  /* 0x00000000002c9947 */ /* 0x000fec0003800000 */
[----:B------:R-:W-:Y:S01]  /*10d0*/  FADD R9, R10, -R5 ;  /* 0x800000050a097221 */ /* 0x000fe20000000000 */
[----:B------:R-:W-:-:S03]  /*10e0*/  MOV R10, R5 ;  /* 0x00000005000a7202 */ /* 0x000fc60000000f00 */
[----:B------:R-:W-:-:S04]  /*10f0*/  FFMA.SAT R13, R9, R4, 0.5 ;  /* 0x3f000000090d7423 */ /* 0x000fc80000002004 */
[----:B------:R-:W-:-:S04]  /*1100*/  FFMA.RM R13, R13, R6, 12582913 ;  /* 0x4b4000010d0d7423 */ /* 0x000fc80000004006 */
[C---:B------:R-:W-:Y:S01]  /*1110*/  FADD R8, R13.reuse, -12583039 ;  /* 0xcb40007f0d087421 */ /* 0x040fe20000000000 */
[----:B------:R-:W-:-:S03]  /*1120*/  SHF.L.U32 R13, R13, 0x17, RZ ;  /* 0x000000170d0d7819 */ /* 0x000fc600000006ff */
[----:B------:R-:W-:-:S04]  /*1130*/  FFMA R8, R9, 1.4426950216293334961, -R8 ;  /* 0x3fb8aa3b09087823 */ /* 0x000fc80000000808 */
[----:B------:R-:W-:-:S06]  /*1140*/  FFMA R8, R9, 1.925963033500011079e-08, R8 ;  /* 0x32a5706009087823 */ /* 0x000fcc0000000008 */
[----:B------:R-:W0:Y:S02]  /*1150*/  MUFU.EX2 R8, R8 ;  /* 0x0000000800087308 */ /* 0x000e240000000800 */
[----:B0-----:R-:W-:-:S04]  /*1160*/  FMUL R12, R13, R8 ;  /* 0x000000080d0c7220 */ /* 0x001fc80000400000 */
[----:B------:R-:W-:-:S07]  /*1170*/  FMUL R3, R3, R12 ;  /* 0x0000000c03037220 */ /* 0x000fce0000400000 */
.L_x_57:
[----:B------:R-:W-:Y:S05]  /*1180*/  BSYNC.RECONVERGENT B2 ;  /* 0x0000000000027941 */ /* 0x000fea0003800200 */
.L_x_56:
[----:B------:R-:W-:Y:S01]  /*1190*/  FADD R5, -R10, R5 ;  /* 0x000000050a057221 */ /* 0x000fe20000000100 */
[----:B------:R-:W-:-:S03]  /*11a0*/  IADD3 R7, PT, PT, R7, 0x2, RZ ;  /* 0x0000000207077810 */ /* 0x000fc60007ffe0ff */
        /* <DEDUP_REMOVED lines=8> */
.L_x_55:
[----:B------:R-:W-:Y:S05]  /*1230*/  BSYNC.RECONVERGENT B1 ;  /* 0x0000000000017941 */ /* 0x000fea0003800200 */
.L_x_54:
[----:B------:R-:W-:-:S04]  /*1240*/  LOP3.LUT R0, R0, 0x1, RZ, 0xc0, !PT ;  /* 0x0000000100007812 */ /* 0x000fc800078ec0ff */
[----:B------:R-:W-:-:S13]  /*1250*/  ISETP.NE.U32.AND P0, PT, R0, 0x1, PT ;  /* 0x000000010000780c */ /* 0x000fda0003f05070 */
[----:B------:R-:W-:Y:S05]  /*1260*/  @P0 BRA `(.L_x_53) ;  /* 0x00000000007c0947 */ /* 0x000fea0003800000 */
[----:B------:R-:W0:Y:S02]  /*1270*/  LDC.64 R4, c[0x0][0x380] ;  /* 0x0000e000ff047b82 */ /* 0x000e240000000a00 */
[----:B0-----:R-:W-:-:S05]  /*1280*/  IMAD.WIDE R4, R7, 0x4, R4 ;  /* 0x0000000407047825 */ /* 0x001fca00078e0204 */
[----:B------:R-:W2:Y:S01]  /*1290*/  LDG.E R7, desc[UR10][R4.64] ;  /* 0x0000000a04077981 */ /* 0x000ea2000c1e1900 */
[----:B------:R-:W-:Y:S01]  /*12a0*/  BSSY.RECONVERGENT B1, `(.L_x_58) ;  /* 0x0000011000017945 */ /* 0x000fe20003800200 */
[----:B------:R-:W-:Y:S01]  /*12b0*/  HFMA2 R13, -RZ, RZ, 0.96630859375, -0.0022525787353515625 ;  /* 0x3bbb989dff0d7431 */ /* 0x000fe200000001ff */
[----:B--2---:R-:W-:-:S13]  /*12c0*/  FSETP.GT.AND P0, PT, R7, R10, PT ;  /* 0x0000000a0700720b */ /* 0x004fda0003f04000 */
[----:B------:R-:W-:Y:S05]  /*12d0*/  @!P0 BRA `(.L_x_59) ;  /* 0x0000000000348947 */ /* 0x000fea0003800000 */
[----:B------:R-:W-:Y:S01]  /*12e0*/  MOV R5, 0x3bbb989d ;  /* 0x3bbb989d00057802 */ /* 0x000fe20000000f00 */
[----:B------:R-:W-:Y:S01]  /*12f0*/  FADD R0, R10, -R7 ;  /* 0x800000070a007221 */ /* 0x000fe20000000000 */
[----:B------:R-:W-:Y:S02]  /*1300*/  MOV R9, 0x437c0000 ;  /* 0x437c000000097802 */ /* 0x000fe40000000f00 */
[----:B------:R-:W-:Y:S01]  /*1310*/  MOV R10, R7 ;  /* 0x00000007000a7202 */ /* 0x000fe20000000f00 */
        /* <DEDUP_REMOVED lines=9> */
.L_x_59:
[----:B------:R-:W-:Y:S05]  /*13b0*/  BSYNC.RECONVERGENT B1 ;  /* 0x0000000000017941 */ /* 0x000fea0003800200 */
.L_x_58:
[----:B------:R-:W-:Y:S01]  /*13c0*/  FADD R0, -R10, R7 ;  /* 0x000000070a007221 */ /* 0x000fe20000000100 */
[----:B------:R-:W-:-:S03]  /*13d0*/  MOV R5, 0x437c0000 ;  /* 0x437c000000057802 */ /* 0x000fc60000000f00 */
        /* <DEDUP_REMOVED lines=8> */
.L_x_53:
[----:B------:R-:W-:Y:S05]  /*1460*/  BSYNC.RECONVERGENT B0 ;  /* 0x0000000000007941 */ /* 0x000fea0003800200 */
.L_x_45:
[----:B------:R-:W0:Y:S02]  /*1470*/  LDC R0, c[0x0][0x394] ;  /* 0x0000e500ff007b82 */ /* 0x000e240000000800 */
[----:B0-----:R-:W-:-:S13]  /*1480*/  ISETP.GE.AND P0, PT, R0, 0x1, PT ;  /* 0x000000010000780c */ /* 0x001fda0003f06270 */
[----:B------:R-:W-:Y:S05]  /*1490*/  @!P0 EXIT ;  /* 0x000000000000894d */ /* 0x000fea0003800000 */
[C---:B------:R-:W-:Y:S01]  /*14a0*/  VIADDMNMX R18, R11.reuse, 0x1, R2, !PT ;  /* 0x000000010b127846 */ /* 0x040fe20007800102 */
[----:B------:R-:W-:Y:S01]  /*14b0*/  BSSY.RECONVERGENT B0, `(.L_x_60) ;  /* 0x0000029000007945 */ /* 0x000fe20003800200 */
[----:B------:R-:W-:Y:S02]  /*14c0*/  MOV R13, R11 ;  /* 0x0000000b000d7202 */ /* 0x000fe40000000f00 */
[----:B------:R-:W-:-:S04]  /*14d0*/  IADD3 R15, PT, PT, -R11, R18, RZ ;  /* 0x000000120b0f7210 */ /* 0x000fc80007ffe1ff */
[----:B------:R-:W-:-:S13]  /*14e0*/  LOP3.LUT P0, R15, R15, 0x3, RZ, 0xc0, !PT ;  /* 0x000000030f0f7812 */ /* 0x000fda000780c0ff */
[----:B------:R-:W-:Y:S05]  /*14f0*/  @!P0 BRA `(.L_x_61) ;  /* 0x0000000000908947 */ /* 0x000fea0003800000 */
[----:B------:R-:W0:Y:S01]  /*1500*/  LDC.64 R4, c[0x0][0x380] ;  /* 0x0000e000ff047b82 */ /* 0x000e220000000a00 */
[----:B------:R-:W-:Y:S02]  /*1510*/  IADD3 R15, PT, PT, -R15, RZ, RZ ;  /* 0x000000ff0f0f7210 */ /* 0x000fe40007ffe1ff */
[----:B------:R-:W-:-:S05]  /*1520*/  MOV R13, R11 ;  /* 0x0000000b000d7202 */ /* 0x000fca0000000f00 */
[----:B------:R-:W1:Y:S02]  /*1530*/  LDC.64 R6, c[0x0][0x388] ;  /* 0x0000e200ff067b82 */ /* 0x000e640000000a00 */
.L_x_64:
[----:B0-2---:R-:W-:-:S06]  /*1540*/  IMAD.WIDE R8, R13, 0x4, R4 ;  /* 0x000000040d087825 */ /* 0x005fcc00078e0204 */
[----:B------:R-:W2:Y:S01]  /*1550*/  LDG.E R9, desc[UR10][R8.64] ;  /* 0x0000000a08097981 */ /* 0x000ea2000c1e1900 */
[----:B------:R-:W-:Y:S01]  /*1560*/  HFMA2 R17, -RZ, RZ, 0.96630859375, -0.0022525787353515625 ;  /* 0x3bbb989dff117431 */ /* 0x000fe200000001ff */
[----:B------:R-:W-:Y:S01]  /*1570*/  MOV R19, 0x437c0000 ;  /* 0x437c000000137802 */ /* 0x000fe20000000f00 */
        /* <DEDUP_REMOVED lines=22> */
[----:B------:R-:W-:Y:S05]  /*16e0*/  CALL.REL.NOINC `($__internal_1_$__cuda_sm3x_div_rn_noftz_f32_slowpath) ;  /* 0x0000000800107944 */ /* 0x000fea0003c00000 */
[----:B------:R-:W-:-:S07]  /*16f0*/  MOV R19, R0 ;  /* 0x0000000000137202 */ /* 0x000fce0000000f00 */
.L_x_63:
[----:B------:R-:W-:Y:S05]  /*1700*/  BSYNC.RECONVERGENT B1 ;  /* 0x0000000000017941 */ /* 0x000fea0003800200 */
.L_x_62:
[----:B------:R2:W-:Y:S01]  /*1710*/  STG.E desc[UR10][R8.64], R19 ;  /* 0x0000001308007986 */ /* 0x0005e2000c10190a */
[----:B------:R-:W-:Y:S01]  /*1720*/  IADD3 R13, PT, PT, R13, 0x1, RZ ;  /* 0x000000010d0d7810 */ /* 0x000fe20007ffe0ff */
[----:B------:R-:W-:Y:S06]  /*1730*/  @P2 BRA `(.L_x_64) ;  /* 0xfffffffc00802947 */ /* 0x000fec000383ffff */
.L_x_61:
[----:B------:R-:W-:Y:S05]  /*1740*/  BSYNC.RECONVERGENT B0 ;  /* 0x0000000000007941 */ /* 0x000fea0003800200 */
.L_x_60:
        /* <DEDUP_REMOVED lines=8> */
.L_x_73:
[----:B------:R-:W-:Y:S02]  /*17d0*/  MOV R6, UR8 ;  /* 0x0000000800067c02 */ /* 0x000fe40008000f00 */
[----:B0-----:R-:W-:-:S03]  /*17e0*/  MOV R7, UR6 ;  /* 0x0000000600077c02 */ /* 0x001fc60008000f00 */
[----:B------:R-:W-:-:S05]  /*17f0*/  IMAD.WIDE R6, R13, 0x4, R6 ;  /* 0x000000040d067825 */ /* 0x000fca00078e0206 */
[----:B------:R-:W3:Y:S01]  /*1800*/  LDG.E R5, desc[UR10][R6.64+-0x8] ;  /* 0xfffff80a06057981 */ /* 0x000ee2000c1e1900 */
[----:B------:R-:W-:Y:S01]  /*1810*/  HFMA2 R0, -RZ, RZ, 0.96630859375, -0.0022525787353515625 ;  /* 0x3bbb989dff007431 */ /* 0x000fe200000001ff */
[----:B--2---:R-:W-:Y:S01]  /*1820*/  MOV R9, 0x437c0000 ;  /* 0x437c000000097802 */ /* 0x004fe20000000f00 */
[----:B------:R-:W0:Y:S01]  /*1830*/  MUFU.RCP R14, R3 ;  /* 0x00000003000e7308 */ /* 0x000e220000001000 */
[----:B------:R-:W-:Y:S01]  /*1840*/  BSSY.RECONVERGENT B0, `(.L_x_65) ;  /* 0x000001a000007945 */ /* 0x000fe20003800200 */
[----:B0-----:R-:W-:Y:S01]  /*1850*/  FFMA R11, R14, -R3, 1 ;  /* 0x3f8000000e0b7423 */ /* 0x001fe20000000803 */
[----:B---3--:R-:W-:-:S04]  /*1860*/  FADD R5, R5, -R10 ;  /* 0x8000000a05057221 */ /* 0x008fc80000000000 */
[----:B------:R-:W-:-:S04]  /*1870*/  FFMA.SAT R0, R5, R0, 0.5 ;  /* 0x3f00000005007423 */ /* 0x000fc80000002000 */
[----:B------:R-:W-:-:S04]  /*1880*/  FFMA.RM R0, R0, R9, 12582913 ;  /* 0x4b40000100007423 */ /* 0x000fc80000004009 */
[C---:B------:R-:W-:Y:S01]  /*1890*/  FADD R4, R0.reuse, -12583039 ;  /* 0xcb40007f00047421 */ /* 0x040fe20000000000 */
[----:B------:R-:W-:-:S03]  /*18a0*/  SHF.L.U32 R0, R0, 0x17, RZ ;  /* 0x0000001700007819 */ /* 0x000fc600000006ff */
[----:B------:R-:W-:-:S04]  /*18b0*/  FFMA R4, R5, 1.4426950216293334961, -R4 ;  /* 0x3fb8aa3b05047823 */ /* 0x000fc80000000804 */
[----:B------:R-:W-:Y:S01]  /*18c0*/  FFMA R8, R5, 1.925963033500011079e-08, R4 ;  /* 0x32a5706005087823 */ /* 0x000fe20000000004 */
[----:B------:R-:W-:Y:S02]  /*18d0*/  MOV R4, UR4 ;  /* 0x0000000400047c02 */ /* 0x000fe40008000f00 */
[----:B------:R-:W-:Y:S01]  /*18e0*/  MOV R5, UR5 ;  /* 0x0000000500057c02 */ /* 0x000fe20008000f00 */
[----:B------:R-:W0:Y:S02]  /*18f0*/  MUFU.EX2 R9, R8 ;  /* 0x0000000800097308 */ /* 0x000e240000000800 */
        /* <DEDUP_REMOVED lines=12> */
[----:B------:R-:W-:Y:S05]  /*19c0*/  CALL.REL.NOINC `($__internal_1_$__cuda_sm3x_div_rn_noftz_f32_slowpath) ;  /* 0x0000000400587944 */ /* 0x000fea0003c00000 */
[----:B------:R-:W-:-:S07]  /*19d0*/  MOV R9, R0 ;  /* 0x0000000000097202 */ /* 0x000fce0000000f00 */
.L_x_66:
[----:B------:R-:W-:Y:S05]  /*19e0*/  BSYNC.RECONVERGENT B0 ;  /* 0x0000000000007941 */ /* 0x000fea0003800200 */
.L_x_65:
[----:B------:R0:W-:Y:S04]  /*19f0*/  STG.E desc[UR10][R4.64+-0x8], R9 ;  /* 0xfffff80904007986 */ /* 0x0001e8000c10190a */
[----:B------:R-:W2:Y:S01]  /*1a00*/  LDG.E R11, desc[UR10][R6.64+-0x4] ;  /* 0xfffffc0a060b7981 */ /* 0x000ea2000c1e1900 */
[----:B------:R-:W-:Y:S01]  /*1a10*/  HFMA2 R0, -RZ, RZ, 0.96630859375, -0.0022525787353515625 ;  /* 0x3bbb989dff007431 */ /* 0x000fe200000001ff */
        /* <DEDUP_REMOVED lines=23> */
.L_x_68:
[----:B------:R-:W-:Y:S05]  /*1b90*/  BSYNC.RECONVERGENT B0 ;  /* 0x0000000000007941 */ /* 0x000fea0003800200 */
.L_x_67:
        /* <DEDUP_REMOVED lines=26> */
.L_x_70:
[----:B------:R-:W-:Y:S05]  /*1d40*/  BSYNC.RECONVERGENT B0 ;  /* 0x0000000000007941 */ /* 0x000fea0003800200 */
.L_x_69:
[----:B------:R0:W-:Y:S04]  /*1d50*/  STG.E desc[UR10][R4.64], R9 ;  /* 0x0000000904007986 */ /* 0x0001e8000c10190a */
[----:B------:R-:W2:Y:S01]  /*1d60*/  LDG.E R7, desc[UR10][R6.64+0x4] ;  /* 0x0000040a06077981 */ /* 0x000ea2000c1e1900 */
[----:B------:R-:W-:Y:S01]  /*1d70*/  HFMA2 R11, -RZ, RZ, 0.96630859375, -0.0022525787353515625 ;  /* 0x3bbb989dff0b7431 */ /* 0x000fe200000001ff */
[----:B------:R-:W-:Y:S01]  /*1d80*/  MOV R15, 0x437c0000 ;  /* 0x437c0000000f7802 */ /* 0x000fe20000000f00 */
[----:B------:R-:W1:Y:S01]  /*1d90*/  MUFU.RCP R12, R3 ;  /* 0x00000003000c7308 */ /* 0x000e620000001000 */
[----:B------:R-:W-:Y:S01]  /*1da0*/  BSSY.RECONVERGENT B0, `(.L_x_71) ;  /* 0x0000015000007945 */ /* 0x000fe20003800200 */
[----:B--2---:R-:W-:Y:S01]  /*1db0*/  FADD R0, R7, -R10 ;  /* 0x8000000a07007221 */ /* 0x004fe20000000000 */
[----:B-1----:R-:W-:-:S03]  /*1dc0*/  FFMA R7, R12, -R3, 1 ;  /* 0x3f8000000c077423 */ /* 0x002fc60000000803 */
[----:B------:R-:W-:-:S04]  /*1dd0*/  FFMA.SAT R8, R0, R11, 0.5 ;  /* 0x3f00000000087423 */ /* 0x000fc8000000200b */
[----:B------:R-:W-:-:S04]  /*1de0*/  FFMA.RM R8, R8, R15, 12582913 ;  /* 0x4b40000108087423 */ /* 0x000fc8000000400f */
[C---:B------:R-:W-:Y:S01]  /*1df0*/  FADD R11, R8.reuse, -12583039 ;  /* 0xcb40007f080b7421 */ /* 0x040fe20000000000 */
[----:B------:R-:W-:-:S03]  /*1e00*/  SHF.L.U32 R8, R8, 0x17, RZ ;  /* 0x0000001708087819 */ /* 0x000fc600000006ff */
        /* <DEDUP_REMOVED lines=14> */
.L_x_72:
[----:B------:R-:W-:Y:S05]  /*1ef0*/  BSYNC.RECONVERGENT B0 ;  /* 0x0000000000007941 */ /* 0x000fea0003800200 */
.L_x_71:
[----:B------:R0:W-:Y:S01]  /*1f00*/  STG.E desc[UR10][R4.64+0x4], R7 ;  /* 0x0000040704007986 */ /* 0x0001e2000c10190a */
[----:B------:R-:W-:Y:S05]  /*1f10*/  @!P2 BRA `(.L_x_73) ;  /* 0xfffffff8002ca947 */ /* 0x000fea000383ffff */
[----:B------:R-:W-:Y:S05]  /*1f20*/  EXIT ;  /* 0x000000000000794d */ /* 0x000fea0003800000 */
        .weak           $__internal_1_$__cuda_sm3x_div_rn_noftz_f32_slowpath
        .type           $__internal_1_$__cuda_sm3x_div_rn_noftz_f32_slowpath,@function
        .size           $__internal_1_$__cuda_sm3x_div_rn_noftz_f32_slowpath,(.L_x_87 - $__internal_1_$__cuda_sm3x_div_rn_noftz_f32_slowpath)
$__internal_1_$__cuda_sm3x_div_rn_noftz_f32_slowpath:
[----:B------:R-:W-:Y:S01]  /*1f30*/  SHF.R.U32.HI R14, RZ, 0x17, R3 ;  /* 0x00000017ff0e7819 */ /* 0x000fe20000011603 */
[----:B------:R-:W-:Y:S01]  /*1f40*/  BSSY.RECONVERGENT B2, `(.L_x_74) ;  /* 0x0000063000027945 */ /* 0x000fe20003800200 */
[----:B------:R-:W-:Y:S02]  /*1f50*/  SHF.R.U32.HI R17, RZ, 0x17, R0 ;  /* 0x00000017ff117819 */ /* 0x000fe40000011600 */
[----:B------:R-:W-:Y:S02]  /*1f60*/  LOP3.LUT R14, R14, 0xff, RZ, 0xc0, !PT ;  /* 0x000000ff0e0e7812 */ /* 0x000fe400078ec0ff */
[----:B------:R-:W-:Y:S02]  /*1f70*/  LOP3.LUT R17, R17, 0xff, RZ, 0xc0, !PT ;  /* 0x000000ff11117812 */ /* 0x000fe400078ec0ff */
[----:B------:R-:W-:Y:S02]  /*1f80*/  IADD3 R21, PT, PT, R14, -0x1, RZ ;  /* 0xffffffff0e157810 */ /* 0x000fe40007ffe0ff */
[----:B------:R-:W-:-:S02]  /*1f90*/  IADD3 R20, PT, PT, R17, -0x1, RZ ;  /* 0xffffffff11147810 */ /* 0x000fc40007ffe0ff */
[----:B------:R-:W-:Y:S02]  /*1fa0*/  ISETP.GT.U32.AND P0, PT, R21, 0xfd, PT ;  /* 0x000000fd1500780c */ /* 0x000fe40003f04070 */
[----:B------:R-:W-:Y:S02]  /*1fb0*/  MOV R19, R3 ;  /* 0x0000000300137202 */ /* 0x000fe40000000f00 */
        /* <DEDUP_REMOVED lines=22> */
[----:B------:R-:W-:Y:S01]  /*2120*/  @!P0 FFMA R0, R0, 1.84467440737095516160e+19, RZ ;  /* 0x5f80000000008823 */ /* 0x000fe200000000ff */
[----:B------:R-:W-:Y:S01]  /*2130*/  @!P0 MOV R12, 0xffffffc0 ;  /* 0xffffffc0000c8802 */ /* 0x000fe20000000f00 */
[----:B------:R-:W-:-:S03]  /*2140*/  @!P1 FFMA R19, R3, 1.84467440737095516160e+19, RZ ;  /* 0x5f80000003139823 */ /* 0x000fc600000000ff */
[----:B------:R-:W-:-:S07]  /*2150*/  @!P1 IADD3 R12, PT, PT, R12, 0x40, RZ ;  /* 0x000000400c0c9810 */ /* 0x000fce0007ffe0ff */
.L_x_75:
[----:B------:R-:W-:Y:S01]  /*2160*/  LEA R20, R14, 0xc0800000, 0x17 ;  /* 0xc08000000e147811 */ /* 0x000fe200078eb8ff */
[----:B------:R-:W-:Y:S01]  /*2170*/  BSSY.RECONVERGENT B3, `(.L_x_80) ;  /* 0x0000036000037945 */ /* 0x000fe20003800200 */
[----:B------:R-:W-:Y:S02]  /*2180*/  IADD3 R17, PT, PT, R17, -0x7f, RZ ;  /* 0xffffff8111117810 */ /* 0x000fe40007ffe0ff */
[----:B------:R-:W-:-:S03]  /*2190*/  IADD3 R22, PT, PT, -R20, R19, RZ ;  /* 0x0000001314167210 */ /* 0x000fc60007ffe1ff */
[C---:B------:R-:W-:Y:S01]  /*21a0*/  IMAD R0, R17.reuse, -0x800000, R0 ;  /* 0xff80000011007824 */ /* 0x040fe200078e0200 */
[----:B------:R-:W0:Y:S01]  /*21b0*/  MUFU.RCP R20, R22 ;  /* 0x0000001600147308 */ /* 0x000e220000001000 */
[----:B------:R-:W-:Y:S01]  /*21c0*/  FADD.FTZ R21, -R22, -RZ ;  /* 0x800000ff16157221 */ /* 0x000fe20000010100 */
[----:B------:R-:W-:-:S04]  /*21d0*/  IADD3 R17, PT, PT, R17, 0x7f, -R14 ;  /* 0x0000007f11117810 */ /* 0x000fc80007ffe80e */
[----:B------:R-:W-:Y:S01]  /*21e0*/  IADD3 R17, PT, PT, R17, R12, RZ ;  /* 0x0000000c11117210 */ /* 0x000fe20007ffe0ff */
        /* <DEDUP_REMOVED lines=26> */
[----:B------:R-:W-:Y:S02]  /*2390*/  IADD3 R20, PT, PT, R14, 0x20, RZ ;  /* 0x000000200e147810 */ /* 0x000fe40007ffe0ff */
[----:B------:R-:W-:-:S02]  /*23a0*/  LOP3.LUT R17, R17, 0x800000, RZ, 0xfc, !PT ;  /* 0x0080000011117812 */ /* 0x000fc400078efcff */
[----:B------:R-:W-:Y:S02]  /*23b0*/  IADD3 R14, PT, PT, -R14, RZ, RZ ;  /* 0x000000ff0e0e7210 */ /* 0x000fe40007ffe1ff */
[----:B------:R-:W-:Y:S02]  /*23c0*/  SHF.L.U32 R20, R17, R20, RZ ;  /* 0x0000001411147219 */ /* 0x000fe400000006ff */
[----:B------:R-:W-:Y:S02]  /*23d0*/  FSETP.NEU.FTZ.AND P0, PT, R12, R19, PT ;  /* 0x000000130c00720b */ /* 0x000fe40003f1d000 */
[----:B------:R-:W-:Y:S02]  /*23e0*/  SEL R12, R14, RZ, P3 ;  /* 0x000000ff0e0c7207 */ /* 0x000fe40001800000 */
[----:B------:R-:W-:Y:S02]  /*23f0*/  ISETP.NE.AND P1, PT, R20, RZ, P1 ;  /* 0x000000ff1400720c */ /* 0x000fe40000f25270 */
[----:B------:R-:W-:-:S02]  /*2400*/  SHF.R.U32.HI R12, RZ, R12, R17 ;  /* 0x0000000cff0c7219 */ /* 0x000fc40000011611 */
[----:B------:R-:W-:Y:S02]  /*2410*/  PLOP3.LUT P0, PT, P0, P1, PT, 0xf8, 0x8f ;  /* 0x00000000008f781c */ /* 0x000fe40000703f70 */
[----:B------:R-:W-:Y:S02]  /*2420*/  SHF.R.U32.HI R17, RZ, 0x1, R12 ;  /* 0x00000001ff117819 */ /* 0x000fe4000001160c */
[----:B------:R-:W-:-:S04]  /*2430*/  SEL R14, RZ, 0x1, !P0 ;  /* 0x00000001ff0e7807 */ /* 0x000fc80004000000 */
[----:B------:R-:W-:-:S04]  /*2440*/  LOP3.LUT R19, R14, 0x1, R17, 0xf8, !PT ;  /* 0x000000010e137812 */ /* 0x000fc800078ef811 */
[----:B------:R-:W-:-:S04]  /*2450*/  LOP3.LUT R12, R19, R12, RZ, 0xc0, !PT ;  /* 0x0000000c130c7212 */ /* 0x000fc800078ec0ff */
[----:B------:R-:W-:-:S04]  /*2460*/  IADD3 R17, PT, PT, R17, R12, RZ ;  /* 0x0000000c11117210 */ /* 0x000fc80007ffe0ff */
[----:B------:R-:W-:Y:S01]  /*2470*/  LOP3.LUT R0, R17, R0, RZ, 0xfc, !PT ;  /* 0x0000000011007212 */ /* 0x000fe200078efcff */
[----:B------:R-:W-:Y:S06]  /*2480*/  BRA `(.L_x_83) ;  /* 0x0000000000107947 */ /* 0x000fec0003800000 */
.L_x_82:
[----:B------:R-:W-:-:S04]  /*2490*/  LOP3.LUT R0, R0, 0x80000000, RZ, 0xc0, !PT ;  /* 0x8000000000007812 */ /* 0x000fc800078ec0ff */
[----:B------:R-:W-:Y:S01]  /*24a0*/  LOP3.LUT R0, R0, 0x7f800000, RZ, 0xfc, !PT ;  /* 0x7f80000000007812 */ /* 0x000fe200078efcff */
[----:B------:R-:W-:Y:S06]  /*24b0*/  BRA `(.L_x_83) ;  /* 0x0000000000047947 */ /* 0x000fec0003800000 */
.L_x_81:
[----:B------:R-:W-:-:S07]  /*24c0*/  LEA R0, R17, R0, 0x17 ;  /* 0x0000000011007211 */ /* 0x000fce00078eb8ff */
.L_x_83:
[----:B------:R-:W-:Y:S05]  /*24d0*/  BSYNC.RECONVERGENT B3 ;  /* 0x0000000000037941 */ /* 0x000fea0003800200 */
.L_x_80:
[----:B------:R-:W-:Y:S05]  /*24e0*/  BRA `(.L_x_84) ;  /* 0x0000000000207947 */ /* 0x000fea0003800000 */
.L_x_79:
[----:B------:R-:W-:-:S04]  /*24f0*/  LOP3.LUT R0, R19, 0x80000000, R0, 0x48, !PT ;  /* 0x8000000013007812 */ /* 0x000fc800078e4800 */
[----:B------:R-:W-:Y:S01]  /*2500*/  LOP3.LUT R0, R0, 0x7f800000, RZ, 0xfc, !PT ;  /* 0x7f80000000007812 */ /* 0x000fe200078efcff */
[----:B------:R-:W-:Y:S06]  /*2510*/  BRA `(.L_x_84) ;  /* 0x0000000000147947 */ /* 0x000fec0003800000 */
.L_x_78:
[----:B------:R-:W-:Y:S01]  /*2520*/  LOP3.LUT R0, R19, 0x80000000, R0, 0x48, !PT ;  /* 0x8000000013007812 */ /* 0x000fe200078e4800 */
[----:B------:R-:W-:Y:S06]  /*2530*/  BRA `(.L_x_84) ;  /* 0x00000000000c7947 */ /* 0x000fec0003800000 */
.L_x_77:
[----:B------:R-:W0:Y:S01]  /*2540*/  MUFU.RSQ R0, -QNAN ;  /* 0xffc0000000007908 */ /* 0x000e220000001400 */
[----:B------:R-:W-:Y:S05]  /*2550*/  BRA `(.L_x_84) ;  /* 0x0000000000047947 */ /* 0x000fea0003800000 */
.L_x_76:
[----:B------:R-:W-:-:S07]  /*2560*/  FADD.FTZ R0, R0, R3 ;  /* 0x0000000300007221 */ /* 0x000fce0000010000 */
.L_x_84:
[----:B------:R-:W-:Y:S05]  /*2570*/  BSYNC.RECONVERGENT B2 ;  /* 0x0000000000027941 */ /* 0x000fea0003800200 */
.L_x_74:
[----:B------:R-:W-:-:S04]  /*2580*/  HFMA2 R17, -RZ, RZ, 0, 0 ;  /* 0x00000000ff117431 */ /* 0x000fc800000001ff */
[----:B0-----:R-:W-:Y:S05]  /*2590*/  RET.REL.NODEC R16 `(_Z14softmax_onlinePKfPfii) ;  /* 0xffffffd810987950 */ /* 0x001fea0003c3ffff */
.L_x_85:
        /* <DEDUP_REMOVED lines=14> */
.L_x_87:


//--------------------- .nv.shared.reserved.0     --------------------------
	.section	.nv.shared.reserved.0,"aw",@nobits
	.weak		__nv_reservedSMEM_offset_0_alias
	.size		__nv_reservedSMEM_offset_0_alias, 0, 64
	.other		__nv_reservedSMEM_offset_0_alias,@"STO_CUDA_RESERVED_SHARED STV_DEFAULT"
__nv_reservedSMEM_offset_0_alias:
	.zero		0
	.zero		64


//--------------------- .nv.constant0._Z13softmax_naivePKfPfii --------------------------
	.section	.nv.constant0._Z13softmax_naivePKfPfii,"a",@progbits
	.sectionflags	@""
	.align	4
.nv.constant0._Z13softmax_naivePKfPfii:
	.zero		920


//--------------------- .nv.constant0._Z14softmax_onlinePKfPfii --------------------------
	.section	.nv.constant0._Z14softmax_onlinePKfPfii,"a",@progbits
	.sectionflags	@""
	.align	4
.nv.constant0._Z14softmax_onlinePKfPfii:
	.zero		920


//--------------------- SYMBOLS --------------------------

	.type		.nv.reservedSmem.offset0,@object
	.size		.nv.reservedSmem.offset0,0x4
